// auto-generated by cutlass_sweep.epilogue — config: {"arch": "sm_100", "cluster_m": 2, "cluster_n": 1, "dtype": "e4m3", "fusion": "bias_relu", "tile_k": 64, "tile_m": 128, "tile_n": 128}
#include "cutlass/cutlass.h"
#include "cutlass/gemm/collective/collective_builder.hpp"
#include "cutlass/gemm/device/gemm_universal_adapter.h"
#include "cutlass/gemm/kernel/gemm_universal.hpp"
#include "cutlass/epilogue/collective/collective_builder.hpp"
#include "cutlass/epilogue/fusion/operations.hpp"
#include "cutlass/epilogue/thread/activation.h"

using Elem = cutlass::float_e4m3_t;
using Acc  = float;
using TileShape    = cute::Shape<cute::_128, cute::_128, cute::_64>;
using ClusterShape = cute::Shape<cute::_2, cute::_1, cute::_1>;
using FusionOp     = cutlass::epilogue::fusion::LinCombPerRowBiasEltAct<cutlass::epilogue::thread::ReLU, Elem, Acc>;

using CollectiveEpilogue = typename cutlass::epilogue::collective::CollectiveBuilder<
    cutlass::arch::Sm100, cutlass::arch::OpClassTensorOp,
    TileShape, ClusterShape,
    cutlass::epilogue::collective::EpilogueTileAuto,
    Acc, Acc,
    Elem, cutlass::layout::RowMajor, 128 / cutlass::sizeof_bits<Elem>::value,
    Elem, cutlass::layout::RowMajor, 128 / cutlass::sizeof_bits<Elem>::value,
    cutlass::epilogue::collective::EpilogueScheduleAuto,
    FusionOp
  >::CollectiveOp;

using CollectiveMainloop = typename cutlass::gemm::collective::CollectiveBuilder<
    cutlass::arch::Sm100, cutlass::arch::OpClassTensorOp,
    Elem, cutlass::layout::RowMajor, 128 / cutlass::sizeof_bits<Elem>::value,
    Elem, cutlass::layout::ColumnMajor, 128 / cutlass::sizeof_bits<Elem>::value,
    Acc,
    TileShape, ClusterShape,
    cutlass::gemm::collective::StageCountAutoCarveout<
        static_cast<int>(sizeof(typename CollectiveEpilogue::SharedStorage))>,
    cutlass::gemm::collective::KernelScheduleAuto
  >::CollectiveOp;

using GemmKernel = cutlass::gemm::kernel::GemmUniversal<
    cute::Shape<int,int,int,int>, CollectiveMainloop, CollectiveEpilogue>;
using Gemm = cutlass::gemm::device::GemmUniversalAdapter<GemmKernel>;

auto* _anchor = &cutlass::device_kernel<GemmKernel>;


// ===== COMPILED SASS (sm_100a) =====

	.target	sm_100a

	.elftype	@"ET_EXEC"


//--------------------- .note.nv.tkinfo           --------------------------
	.section	.note.nv.tkinfo,"",@"SHT_NOTE"
	.sectionflags	@"SHF_NOTE_NV_TKINFO"
	.tkinfo
        /*0018*/ 	.word	0x00000002
        /*0030*/ 	.string	""
        /*0030*/ 	.string	"ptxas"
        /*0030*/ 	.string	"Cuda compilation tools, release 13.0, V13.0.88"
        /*0030*/ 	.string	"Build cuda_13.0.r13.0/compiler.36424714_0"
        /*0030*/ 	.string	"-arch sm_100a -m 64 "



//--------------------- .note.nv.cuinfo           --------------------------
	.section	.note.nv.cuinfo,"",@"SHT_NOTE"
	.sectionflags	@"SHF_NOTE_NV_CUINFO"
        /*0018*/ 	.short	0x0002
        /*001a*/ 	.short	0x0064
        /*001c*/ 	.short	0x0082
	.zero		2


//--------------------- .nv.info                  --------------------------
	.section	.nv.info,"",@"SHT_CUDA_INFO"
	.align	4


	//----- nvinfo : EIATTR_REGCOUNT
	.align		4
        /*0000*/ 	.byte	0x04, 0x2f
        /*0002*/ 	.short	(.L_19 - .L_18)
	.align		4
.L_18:
        /*0004*/ 	.word	index@(_ZN7cutlass13device_kernelINS_4gemm6kernel13GemmUniversalIN4cute5tupleIJiiiiEEENS1_10collective13CollectiveMmaINS1_35MainloopSm100TmaUmmaWarpSpecializedILi26ELi2ELi4ENS5_IJNS4_1CILi2EEENSA_ILi1EEESC_EEEEENS5_IJNSA_ILi128EEESF_NSA_ILi64EEEEEENS_12float_e4m3_tENS5_IJlSC_lEEESI_SJ_NS4_8TiledMMAINS4_8MMA_AtomIJNS4_10MMA_TraitsINS4_25SM100_MMA_F8F6F4_2x1SM_SSEJSI_SI_fSF_SF_NS4_17integral_constantINS4_4UMMA5MajorELSQ_0EEESR_NSO_INSP_7ScaleInELSS_0EEEST_EEEEEENS4_6LayoutINS5_IJSC_SC_SC_EEENS5_IJNSA_ILi0EEESY_SY_EEEEENS5_IJNS4_10UnderscoreES11_S11_EEEEENS4_18SM100_TMA_2SM_LOADENS4_14ComposedLayoutINS4_7SwizzleILi2ELi4ELi3EEENS4_18smem_ptr_flag_bitsILi8EEENSW_INS5_IJNSA_ILi8EEESG_EEENS5_IJSG_SC_EEEEEEEvNS4_8identityES14_S1E_vS1F_EENS_8epilogue10collective18CollectiveEpilogueINS1H_23Sm100TmaWarpSpecializedILi2ELi2ELi32ELb0ELb0EEEJNS5_IJSG_SF_SG_EEENS5_IJNSW_ISG_SC_EENSW_INS5_IJNSA_ILi32EEESB_EEENS5_IJSC_SG_EEEEEEEESI_SJ_SI_SJ_NS1H_6fusion15FusionCallbacksIS1L_NS1T_23LinCombPerRowBiasEltActINS1H_6thread4ReLuESI_fSI_SI_fLi16ELNS_15FloatRoundStyleE2EEES1M_S1S_JEEENS4_5SM1004TMEM4LOAD26SM100_TMEM_LOAD_32dp32b32xENS4_13SM90_TMA_LOADENS15_INS16_ILi1ELi4ELi3EEES19_NSW_INS5_IJS1A_S1O_EEENS5_IJS1O_SC_EEEEEEENS4_39AutoVectorizingCopyWithAssumedAlignmentILi128EEENS4_14SM90_TMA_STOREES2A_S2C_S2C_EEEvvEEEEvNT_6ParamsE)
        /*0008*/ 	.word	0x00000078


	//----- nvinfo : EIATTR_FRAME_SIZE
	.align		4
.L_19:
        /*000c*/ 	.byte	0x04, 0x11
        /*000e*/ 	.short	(.L_21 - .L_20)
	.align		4
.L_20:
        /*0010*/ 	.word	index@($__internal_2_$__cuda_sm10x_tcgen05_guardrail_trap_unallocated_columns_being_dealloced)
        /*0014*/ 	.word	0x00000000


	//----- nvinfo : EIATTR_FRAME_SIZE
	.align		4
.L_21:
        /*0018*/ 	.byte	0x04, 0x11
        /*001a*/ 	.short	(.L_23 - .L_22)
	.align		4
.L_22:
        /*001c*/ 	.word	index@($__internal_1_$__cuda_sm10x_tcgen05_guardrail_trap_phase_invalid_during_alloc)
        /*0020*/ 	.word	0x00000000


	//----- nvinfo : EIATTR_FRAME_SIZE
	.align		4
.L_23:
        /*0024*/ 	.byte	0x04, 0x11
        /*0026*/ 	.short	(.L_25 - .L_24)
	.align		4
.L_24:
        /*0028*/ 	.word	index@($__internal_0_$__cuda_sm10x_tcgen05_guardrail_trap_col_being_dealloced_not_returned_by_alloc)
        /*002c*/ 	.word	0x00000000


	//----- nvinfo : EIATTR_FRAME_SIZE
	.align		4
.L_25:
        /*0030*/ 	.byte	0x04, 0x11
        /*0032*/ 	.short	(.L_27 - .L_26)
	.align		4
.L_26:
        /*0034*/ 	.word	index@(_ZN7cutlass13device_kernelINS_4gemm6kernel13GemmUniversalIN4cute5tupleIJiiiiEEENS1_10collective13CollectiveMmaINS1_35MainloopSm100TmaUmmaWarpSpecializedILi26ELi2ELi4ENS5_IJNS4_1CILi2EEENSA_ILi1EEESC_EEEEENS5_IJNSA_ILi128EEESF_NSA_ILi64EEEEEENS_12float_e4m3_tENS5_IJlSC_lEEESI_SJ_NS4_8TiledMMAINS4_8MMA_AtomIJNS4_10MMA_TraitsINS4_25SM100_MMA_F8F6F4_2x1SM_SSEJSI_SI_fSF_SF_NS4_17integral_constantINS4_4UMMA5MajorELSQ_0EEESR_NSO_INSP_7ScaleInELSS_0EEEST_EEEEEENS4_6LayoutINS5_IJSC_SC_SC_EEENS5_IJNSA_ILi0EEESY_SY_EEEEENS5_IJNS4_10UnderscoreES11_S11_EEEEENS4_18SM100_TMA_2SM_LOADENS4_14ComposedLayoutINS4_7SwizzleILi2ELi4ELi3EEENS4_18smem_ptr_flag_bitsILi8EEENSW_INS5_IJNSA_ILi8EEESG_EEENS5_IJSG_SC_EEEEEEEvNS4_8identityES14_S1E_vS1F_EENS_8epilogue10collective18CollectiveEpilogueINS1H_23Sm100TmaWarpSpecializedILi2ELi2ELi32ELb0ELb0EEEJNS5_IJSG_SF_SG_EEENS5_IJNSW_ISG_SC_EENSW_INS5_IJNSA_ILi32EEESB_EEENS5_IJSC_SG_EEEEEEEESI_SJ_SI_SJ_NS1H_6fusion15FusionCallbacksIS1L_NS1T_23LinCombPerRowBiasEltActINS1H_6thread4ReLuESI_fSI_SI_fLi16ELNS_15FloatRoundStyleE2EEES1M_S1S_JEEENS4_5SM1004TMEM4LOAD26SM100_TMEM_LOAD_32dp32b32xENS4_13SM90_TMA_LOADENS15_INS16_ILi1ELi4ELi3EEES19_NSW_INS5_IJS1A_S1O_EEENS5_IJS1O_SC_EEEEEEENS4_39AutoVectorizingCopyWithAssumedAlignmentILi128EEENS4_14SM90_TMA_STOREES2A_S2C_S2C_EEEvvEEEEvNT_6ParamsE)
        /*0038*/ 	.word	0x00000000


	//----- nvinfo : EIATTR_MIN_STACK_SIZE
	.align		4
.L_27:
        /*003c*/ 	.byte	0x04, 0x12
        /*003e*/ 	.short	(.L_29 - .L_28)
	.align		4
.L_28:
        /*0040*/ 	.word	index@(_ZN7cutlass13device_kernelINS_4gemm6kernel13GemmUniversalIN4cute5tupleIJiiiiEEENS1_10collective13CollectiveMmaINS1_35MainloopSm100TmaUmmaWarpSpecializedILi26ELi2ELi4ENS5_IJNS4_1CILi2EEENSA_ILi1EEESC_EEEEENS5_IJNSA_ILi128EEESF_NSA_ILi64EEEEEENS_12float_e4m3_tENS5_IJlSC_lEEESI_SJ_NS4_8TiledMMAINS4_8MMA_AtomIJNS4_10MMA_TraitsINS4_25SM100_MMA_F8F6F4_2x1SM_SSEJSI_SI_fSF_SF_NS4_17integral_constantINS4_4UMMA5MajorELSQ_0EEESR_NSO_INSP_7ScaleInELSS_0EEEST_EEEEEENS4_6LayoutINS5_IJSC_SC_SC_EEENS5_IJNSA_ILi0EEESY_SY_EEEEENS5_IJNS4_10UnderscoreES11_S11_EEEEENS4_18SM100_TMA_2SM_LOADENS4_14ComposedLayoutINS4_7SwizzleILi2ELi4ELi3EEENS4_18smem_ptr_flag_bitsILi8EEENSW_INS5_IJNSA_ILi8EEESG_EEENS5_IJSG_SC_EEEEEEEvNS4_8identityES14_S1E_vS1F_EENS_8epilogue10collective18CollectiveEpilogueINS1H_23Sm100TmaWarpSpecializedILi2ELi2ELi32ELb0ELb0EEEJNS5_IJSG_SF_SG_EEENS5_IJNSW_ISG_SC_EENSW_INS5_IJNSA_ILi32EEESB_EEENS5_IJSC_SG_EEEEEEEESI_SJ_SI_SJ_NS1H_6fusion15FusionCallbacksIS1L_NS1T_23LinCombPerRowBiasEltActINS1H_6thread4ReLuESI_fSI_SI_fLi16ELNS_15FloatRoundStyleE2EEES1M_S1S_JEEENS4_5SM1004TMEM4LOAD26SM100_TMEM_LOAD_32dp32b32xENS4_13SM90_TMA_LOADENS15_INS16_ILi1ELi4ELi3EEES19_NSW_INS5_IJS1A_S1O_EEENS5_IJS1O_SC_EEEEEEENS4_39AutoVectorizingCopyWithAssumedAlignmentILi128EEENS4_14SM90_TMA_STOREES2A_S2C_S2C_EEEvvEEEEvNT_6ParamsE)
        /*0044*/ 	.word	0x00000000
.L_29:


//--------------------- .nv.compat                --------------------------
	.section	.nv.compat,"",@"SHT_CUDA_COMPAT_INFO"
	.align	4
        /*0000*/ 	.byte	0x02, 0x09, 0x01, 0x00, 0x02, 0x02, 0x02, 0x00, 0x02, 0x05, 0x05, 0x00, 0x03, 0x07, 0x01, 0x01
        /*0010*/ 	.byte	0x02, 0x03, 0x01, 0x00, 0x02, 0x06, 0x01, 0x00, 0x04, 0x0b, 0x08, 0x00, 0x09, 0x00, 0x00, 0x00
        /*0020*/ 	.byte	0x00, 0x00, 0x00, 0x00


//--------------------- .nv.info._ZN7cutlass13device_kernelINS_4gemm6kernel13GemmUniversalIN4cute5tupleIJiiiiEEENS1_10collective13CollectiveMmaINS1_35MainloopSm100TmaUmmaWarpSpecializedILi26ELi2ELi4ENS5_IJNS4_1CILi2EEENSA_ILi1EEESC_EEEEENS5_IJNSA_ILi128EEESF_NSA_ILi64EEEEEENS_12float_e4m3_tENS5_IJlSC_lEEESI_SJ_NS4_8TiledMMAINS4_8MMA_AtomIJNS4_10MMA_TraitsINS4_25SM100_MMA_F8F6F4_2x1SM_SSEJSI_SI_fSF_SF_NS4_17integral_constantINS4_4UMMA5MajorELSQ_0EEESR_NSO_INSP_7ScaleInELSS_0EEEST_EEEEEENS4_6LayoutINS5_IJSC_SC_SC_EEENS5_IJNSA_ILi0EEESY_SY_EEEEENS5_IJNS4_10UnderscoreES11_S11_EEEEENS4_18SM100_TMA_2SM_LOADENS4_14ComposedLayoutINS4_7SwizzleILi2ELi4ELi3EEENS4_18smem_ptr_flag_bitsILi8EEENSW_INS5_IJNSA_ILi8EEESG_EEENS5_IJSG_SC_EEEEEEEvNS4_8identityES14_S1E_vS1F_EENS_8epilogue10collective18CollectiveEpilogueINS1H_23Sm100TmaWarpSpecializedILi2ELi2ELi32ELb0ELb0EEEJNS5_IJSG_SF_SG_EEENS5_IJNSW_ISG_SC_EENSW_INS5_IJNSA_ILi32EEESB_EEENS5_IJSC_SG_EEEEEEEESI_SJ_SI_SJ_NS1H_6fusion15FusionCallbacksIS1L_NS1T_23LinCombPerRowBiasEltActINS1H_6thread4ReLuESI_fSI_SI_fLi16ELNS_15FloatRoundStyleE2EEES1M_S1S_JEEENS4_5SM1004TMEM4LOAD26SM100_TMEM_LOAD_32dp32b32xENS4_13SM90_TMA_LOADENS15_INS16_ILi1ELi4ELi3EEES19_NSW_INS5_IJS1A_S1O_EEENS5_IJS1O_SC_EEEEEEENS4_39AutoVectorizingCopyWithAssumedAlignmentILi128EEENS4_14SM90_TMA_STOREES2A_S2C_S2C_EEEvvEEEEvNT_6ParamsE --------------------------
	.section	.nv.info._ZN7cutlass13device_kernelINS_4gemm6kernel13GemmUniversalIN4cute5tupleIJiiiiEEENS1_10collective13CollectiveMmaINS1_35MainloopSm100TmaUmmaWarpSpecializedILi26ELi2ELi4ENS5_IJNS4_1CILi2EEENSA_ILi1EEESC_EEEEENS5_IJNSA_ILi128EEESF_NSA_ILi64EEEEEENS_12float_e4m3_tENS5_IJlSC_lEEESI_SJ_NS4_8TiledMMAINS4_8MMA_AtomIJNS4_10MMA_TraitsINS4_25SM100_MMA_F8F6F4_2x1SM_SSEJSI_SI_fSF_SF_NS4_17integral_constantINS4_4UMMA5MajorELSQ_0EEESR_NSO_INSP_7ScaleInELSS_0EEEST_EEEEEENS4_6LayoutINS5_IJSC_SC_SC_EEENS5_IJNSA_ILi0EEESY_SY_EEEEENS5_IJNS4_10UnderscoreES11_S11_EEEEENS4_18SM100_TMA_2SM_LOADENS4_14ComposedLayoutINS4_7SwizzleILi2ELi4ELi3EEENS4_18smem_ptr_flag_bitsILi8EEENSW_INS5_IJNSA_ILi8EEESG_EEENS5_IJSG_SC_EEEEEEEvNS4_8identityES14_S1E_vS1F_EENS_8epilogue10collective18CollectiveEpilogueINS1H_23Sm100TmaWarpSpecializedILi2ELi2ELi32ELb0ELb0EEEJNS5_IJSG_SF_SG_EEENS5_IJNSW_ISG_SC_EENSW_INS5_IJNSA_ILi32EEESB_EEENS5_IJSC_SG_EEEEEEEESI_SJ_SI_SJ_NS1H_6fusion15FusionCallbacksIS1L_NS1T_23LinCombPerRowBiasEltActINS1H_6thread4ReLuESI_fSI_SI_fLi16ELNS_15FloatRoundStyleE2EEES1M_S1S_JEEENS4_5SM1004TMEM4LOAD26SM100_TMEM_LOAD_32dp32b32xENS4_13SM90_TMA_LOADENS15_INS16_ILi1ELi4ELi3EEES19_NSW_INS5_IJS1A_S1O_EEENS5_IJS1O_SC_EEEEEEENS4_39AutoVectorizingCopyWithAssumedAlignmentILi128EEENS4_14SM90_TMA_STOREES2A_S2C_S2C_EEEvvEEEEvNT_6ParamsE,"",@"SHT_CUDA_INFO"
	.sectionflags	@""
	.align	4


	//----- nvinfo : EIATTR_CUDA_API_VERSION
	.align		4
        /*0000*/ 	.byte	0x04, 0x37
        /*0002*/ 	.short	(.L_31 - .L_30)
.L_30:
        /*0004*/ 	.word	0x00000082


	//----- nvinfo : EIATTR_KPARAM_INFO
	.align		4
.L_31:
        /*0008*/ 	.byte	0x04, 0x17
        /*000a*/ 	.short	(.L_33 - .L_32)
.L_32:
        /*000c*/ 	.word	0x00000000
        /*0010*/ 	.short	0x0000
        /*0012*/ 	.short	0x0000
        /*0014*/ 	.byte	0x00, 0xf0, 0x01, 0x20


	//----- nvinfo : EIATTR_AT_ENTRY_FRAGMENTS
	.align		4
.L_33:
        /*0018*/ 	.byte	0x04, 0x4f
        /*001a*/ 	.short	(.L_35 - .L_34)


	//   ....[0]....
.L_34:
        /*001c*/ 	.word	0x00000007


	//----- nvinfo : EIATTR_RESERVED_SMEM_USED
	.align		4
.L_35:
        /*0020*/ 	.byte	0x01, 0x41
	.zero		2


	//----- nvinfo : EIATTR_SPARSE_MMA_MASK
	.align		4
        /*0024*/ 	.byte	0x03, 0x50
        /*0026*/ 	.short	0x0000


	//----- nvinfo : EIATTR_TCGEN05_2CTA_USED
	.align		4
        /*0028*/ 	.byte	0x01, 0x52
	.zero		2


	//----- nvinfo : EIATTR_MAXREG_COUNT
	.align		4
        /*002c*/ 	.byte	0x03, 0x1b
        /*002e*/ 	.short	0x00ff


	//----- nvinfo : EIATTR_NUM_BARRIERS
	.align		4
        /*0030*/ 	.byte	0x02, 0x4c
        /*0032*/ 	.byte	0x07
	.zero		1


	//----- nvinfo : EIATTR_EXTERNS
	.align		4
        /*0034*/ 	.byte	0x04, 0x0f
        /*0036*/ 	.short	(.L_37 - .L_36)


	//   ....[0]....
	.align		4
.L_36:
        /*0038*/ 	.word	index@(__assertfail)


	//----- nvinfo : EIATTR_MERCURY_ISA_VERSION
	.align		4
.L_37:
        /*003c*/ 	.byte	0x03, 0x5f
        /*003e*/ 	.short	0x0101


	//----- nvinfo : EIATTR_INT_WARP_WIDE_INSTR_OFFSETS
	.align		4
        /*0040*/ 	.byte	0x04, 0x31
        /*0042*/ 	.short	(.L_39 - .L_38)


	//   ....[0]....
.L_38:
        /*0044*/ 	.word	0x00000f90


	//   ....[1]....
        /*0048*/ 	.word	0x00001030


	//   ....[2]....
        /*004c*/ 	.word	0x00002340


	//   ....[3]....
        /*0050*/ 	.word	0x00004d80


	//   ....[4]....
        /*0054*/ 	.word	0x00004db0


	//   ....[5]....
        /*0058*/ 	.word	0x00004e00


	//   ....[6]....
        /*005c*/ 	.word	0x00005710


	//   ....[7]....
        /*0060*/ 	.word	0x00005730


	//   ....[8]....
        /*0064*/ 	.word	0x00005800


	//   ....[9]....
        /*0068*/ 	.word	0x000059c0


	//   ....[10]....
        /*006c*/ 	.word	0x000059d0


	//   ....[11]....
        /*0070*/ 	.word	0x00005b60


	//   ....[12]....
        /*0074*/ 	.word	0x00006ba0


	//----- nvinfo : EIATTR_COOP_GROUP_MASK_REGIDS
	.align		4
.L_39:
        /*0078*/ 	.byte	0x04, 0x29
        /*007a*/ 	.short	(.L_41 - .L_40)


	//   ....[0]....
.L_40:
        /*007c*/ 	.word	0xffffffff


	//   ....[1]....
        /*0080*/ 	.word	0xffffffff


	//   ....[2]....
        /*0084*/ 	.word	0xffffffff


	//   ....[3]....
        /*0088*/ 	.word	0xffffffff


	//   ....[4]....
        /*008c*/ 	.word	0xffffffff


	//   ....[5]....
        /*0090*/ 	.word	0xffffffff


	//   ....[6]....
        /*0094*/ 	.word	0xffffffff


	//   ....[7]....
        /*0098*/ 	.word	0xffffffff


	//   ....[8]....
        /*009c*/ 	.word	0xffffffff


	//   ....[9]....
        /*00a0*/ 	.word	0xffffffff


	//   ....[10]....
        /*00a4*/ 	.word	0xffffffff


	//   ....[11]....
        /*00a8*/ 	.word	0xffffffff


	//   ....[12]....
        /*00ac*/ 	.word	0xffffffff


	//   ....[13]....
        /*00b0*/ 	.word	0xffffffff


	//----- nvinfo : EIATTR_COOP_GROUP_INSTR_OFFSETS
	.align		4
.L_41:
        /*00b4*/ 	.byte	0x04, 0x28
        /*00b6*/ 	.short	(.L_43 - .L_42)


	//   ....[0]....
.L_42:
        /*00b8*/ 	.word	0x000000c0


	//   ....[1]....
        /*00bc*/ 	.word	0x000004d0


	//   ....[2]....
        /*00c0*/ 	.word	0x00000940


	//   ....[3]....
        /*00c4*/ 	.word	0x00000a90


	//   ....[4]....
        /*00c8*/ 	.word	0x00000b80


	//   ....[5]....
        /*00cc*/ 	.word	0x00000ce0


	//   ....[6]....
        /*00d0*/ 	.word	0x00000e70


	//   ....[7]....
        /*00d4*/ 	.word	0x000010b0


	//   ....[8]....
        /*00d8*/ 	.word	0x00002220


	//   ....[9]....
        /*00dc*/ 	.word	0x00003c50


	//   ....[10]....
        /*00e0*/ 	.word	0x00004120


	//   ....[11]....
        /*00e4*/ 	.word	0x00004150


	//   ....[12]....
        /*00e8*/ 	.word	0x00004c90


	//   ....[13]....
        /*00ec*/ 	.word	0x00004ea0


	//----- nvinfo : EIATTR_VRC_CTA_INIT_COUNT
	.align		4
.L_43:
        /*00f0*/ 	.byte	0x02, 0x4a
        /*00f2*/ 	.byte	0x80
	.zero		1


	//----- nvinfo : EIATTR_SYSCALL_OFFSETS
	.align		4
        /*00f4*/ 	.byte	0x04, 0x46
        /*00f6*/ 	.short	(.L_45 - .L_44)


	//   ....[0]....
.L_44:
        /*00f8*/ 	.word	0x00006610


	//   ....[1]....
        /*00fc*/ 	.word	0x00006750


	//   ....[2]....
        /*0100*/ 	.word	0x00007140


	//   ....[3]....
        /*0104*/ 	.word	0x00007f20


	//----- nvinfo : EIATTR_MBARRIER_INSTR_OFFSETS
	.align		4
.L_45:
        /*0108*/ 	.byte	0x04, 0x39
        /*010a*/ 	.short	(.L_47 - .L_46)


	//   ....[0]....
.L_46:
        /*010c*/ 	.word	0x000005e0
        /*0110*/ 	.word	0x000000ff
        /*0114*/ 	.word	0x00000000
        /*0118*/ 	.short	0x0100
        /*011a*/ 	.byte	0x08
	.zero		1


	//   ....[1]....
        /*011c*/ 	.word	0x000005f0
        /*0120*/ 	.word	0x000000ff
        /*0124*/ 	.word	0x000000d0
        /*0128*/ 	.short	0x0100
        /*012a*/ 	.byte	0x08
	.zero		1


	//   ....[2]....
        /*012c*/ 	.word	0x00000600
        /*0130*/ 	.word	0x000000ff
        /*0134*/ 	.word	0x00000008
        /*0138*/ 	.short	0x0100
        /*013a*/ 	.byte	0x08
	.zero		1


	//   ....[3]....
        /*013c*/ 	.word	0x00000610
        /*0140*/ 	.word	0x000000ff
        /*0144*/ 	.word	0x000000d8
        /*0148*/ 	.short	0x0100
        /*014a*/ 	.byte	0x08
	.zero		1


	//   ....[4]....
        /*014c*/ 	.word	0x00000620
        /*0150*/ 	.word	0x000000ff
        /*0154*/ 	.word	0x00000010
        /*0158*/ 	.short	0x0100
        /*015a*/ 	.byte	0x08
	.zero		1


	//   ....[5]....
        /*015c*/ 	.word	0x00000630
        /*0160*/ 	.word	0x000000ff
        /*0164*/ 	.word	0x000000e0
        /*0168*/ 	.short	0x0100
        /*016a*/ 	.byte	0x08
	.zero		1


	//   ....[6]....
        /*016c*/ 	.word	0x00000640
        /*0170*/ 	.word	0x000000ff
        /*0174*/ 	.word	0x00000018
        /*0178*/ 	.short	0x0100
        /*017a*/ 	.byte	0x08
	.zero		1


	//   ....[7]....
        /*017c*/ 	.word	0x00000650
        /*0180*/ 	.word	0x000000ff
        /*0184*/ 	.word	0x000000e8
        /*0188*/ 	.short	0x0100
        /*018a*/ 	.byte	0x08
	.zero		1


	//   ....[8]....
        /*018c*/ 	.word	0x00000660
        /*0190*/ 	.word	0x000000ff
        /*0194*/ 	.word	0x00000020
        /*0198*/ 	.short	0x0100
        /*019a*/ 	.byte	0x08
	.zero		1


	//   ....[9]....
        /*019c*/ 	.word	0x00000670
        /*01a0*/ 	.word	0x000000ff
        /*01a4*/ 	.word	0x000000f0
        /*01a8*/ 	.short	0x0100
        /*01aa*/ 	.byte	0x08
	.zero		1


	//   ....[10]....
        /*01ac*/ 	.word	0x00000680
        /*01b0*/ 	.word	0x000000ff
        /*01b4*/ 	.word	0x00000028
        /*01b8*/ 	.short	0x0100
        /*01ba*/ 	.byte	0x08
	.zero		1


	//   ....[11]....
        /*01bc*/ 	.word	0x00000690
        /*01c0*/ 	.word	0x000000ff
        /*01c4*/ 	.word	0x000000f8
        /*01c8*/ 	.short	0x0100
        /*01ca*/ 	.byte	0x08
	.zero		1


	//   ....[12]....
        /*01cc*/ 	.word	0x000006a0
        /*01d0*/ 	.word	0x000000ff
        /*01d4*/ 	.word	0x00000030
        /*01d8*/ 	.short	0x0100
        /*01da*/ 	.byte	0x08
	.zero		1


	//   ....[13]....
        /*01dc*/ 	.word	0x000006b0
        /*01e0*/ 	.word	0x000000ff
        /*01e4*/ 	.word	0x00000100
        /*01e8*/ 	.short	0x0100
        /*01ea*/ 	.byte	0x08
	.zero		1


	//   ....[14]....
        /*01ec*/ 	.word	0x000006c0
        /*01f0*/ 	.word	0x000000ff
        /*01f4*/ 	.word	0x00000038
        /*01f8*/ 	.short	0x0100
        /*01fa*/ 	.byte	0x08
	.zero		1


	//   ....[15]....
        /*01fc*/ 	.word	0x000006d0
        /*0200*/ 	.word	0x000000ff
        /*0204*/ 	.word	0x00000108
        /*0208*/ 	.short	0x0100
        /*020a*/ 	.byte	0x08
	.zero		1


	//   ....[16]....
        /*020c*/ 	.word	0x000006e0
        /*0210*/ 	.word	0x000000ff
        /*0214*/ 	.word	0x00000040
        /*0218*/ 	.short	0x0100
        /*021a*/ 	.byte	0x08
	.zero		1


	//   ....[17]....
        /*021c*/ 	.word	0x000006f0
        /*0220*/ 	.word	0x000000ff
        /*0224*/ 	.word	0x00000110
        /*0228*/ 	.short	0x0100
        /*022a*/ 	.byte	0x08
	.zero		1


	//   ....[18]....
        /*022c*/ 	.word	0x00000700
        /*0230*/ 	.word	0x000000ff
        /*0234*/ 	.word	0x00000048
        /*0238*/ 	.short	0x0100
        /*023a*/ 	.byte	0x08
	.zero		1


	//   ....[19]....
        /*023c*/ 	.word	0x00000710
        /*0240*/ 	.word	0x000000ff
        /*0244*/ 	.word	0x00000118
        /*0248*/ 	.short	0x0100
        /*024a*/ 	.byte	0x08
	.zero		1


	//   ....[20]....
        /*024c*/ 	.word	0x00000720
        /*0250*/ 	.word	0x000000ff
        /*0254*/ 	.word	0x00000050
        /*0258*/ 	.short	0x0100
        /*025a*/ 	.byte	0x08
	.zero		1


	//   ....[21]....
        /*025c*/ 	.word	0x00000730
        /*0260*/ 	.word	0x000000ff
        /*0264*/ 	.word	0x00000120
        /*0268*/ 	.short	0x0100
        /*026a*/ 	.byte	0x08
	.zero		1


	//   ....[22]....
        /*026c*/ 	.word	0x00000740
        /*0270*/ 	.word	0x000000ff
        /*0274*/ 	.word	0x00000058
        /*0278*/ 	.short	0x0100
        /*027a*/ 	.byte	0x08
	.zero		1


	//   ....[23]....
        /*027c*/ 	.word	0x00000750
        /*0280*/ 	.word	0x000000ff
        /*0284*/ 	.word	0x00000128
        /*0288*/ 	.short	0x0100
        /*028a*/ 	.byte	0x08
	.zero		1


	//   ....[24]....
        /*028c*/ 	.word	0x00000760
        /*0290*/ 	.word	0x000000ff
        /*0294*/ 	.word	0x00000060
        /*0298*/ 	.short	0x0100
        /*029a*/ 	.byte	0x08
	.zero		1


	//   ....[25]....
        /*029c*/ 	.word	0x00000770
        /*02a0*/ 	.word	0x000000ff
        /*02a4*/ 	.word	0x00000130
        /*02a8*/ 	.short	0x0100
        /*02aa*/ 	.byte	0x08
	.zero		1


	//   ....[26]....
        /*02ac*/ 	.word	0x00000780
        /*02b0*/ 	.word	0x000000ff
        /*02b4*/ 	.word	0x00000068
        /*02b8*/ 	.short	0x0100
        /*02ba*/ 	.byte	0x08
	.zero		1


	//   ....[27]....
        /*02bc*/ 	.word	0x00000790
        /*02c0*/ 	.word	0x000000ff
        /*02c4*/ 	.word	0x00000138
        /*02c8*/ 	.short	0x0100
        /*02ca*/ 	.byte	0x08
	.zero		1


	//   ....[28]....
        /*02cc*/ 	.word	0x000007a0
        /*02d0*/ 	.word	0x000000ff
        /*02d4*/ 	.word	0x00000070
        /*02d8*/ 	.short	0x0100
        /*02da*/ 	.byte	0x08
	.zero		1


	//   ....[29]....
        /*02dc*/ 	.word	0x000007b0
        /*02e0*/ 	.word	0x000000ff
        /*02e4*/ 	.word	0x00000140
        /*02e8*/ 	.short	0x0100
        /*02ea*/ 	.byte	0x08
	.zero		1


	//   ....[30]....
        /*02ec*/ 	.word	0x000007c0
        /*02f0*/ 	.word	0x000000ff
        /*02f4*/ 	.word	0x00000078
        /*02f8*/ 	.short	0x0100
        /*02fa*/ 	.byte	0x08
	.zero		1


	//   ....[31]....
        /*02fc*/ 	.word	0x000007d0
        /*0300*/ 	.word	0x000000ff
        /*0304*/ 	.word	0x00000148
        /*0308*/ 	.short	0x0100
        /*030a*/ 	.byte	0x08
	.zero		1


	//   ....[32]....
        /*030c*/ 	.word	0x000007e0
        /*0310*/ 	.word	0x000000ff
        /*0314*/ 	.word	0x00000080
        /*0318*/ 	.short	0x0100
        /*031a*/ 	.byte	0x08
	.zero		1


	//   ....[33]....
        /*031c*/ 	.word	0x000007f0
        /*0320*/ 	.word	0x000000ff
        /*0324*/ 	.word	0x00000150
        /*0328*/ 	.short	0x0100
        /*032a*/ 	.byte	0x08
	.zero		1


	//   ....[34]....
        /*032c*/ 	.word	0x00000800
        /*0330*/ 	.word	0x000000ff
        /*0334*/ 	.word	0x00000088
        /*0338*/ 	.short	0x0100
        /*033a*/ 	.byte	0x08
	.zero		1


	//   ....[35]....
        /*033c*/ 	.word	0x00000810
        /*0340*/ 	.word	0x000000ff
        /*0344*/ 	.word	0x00000158
        /*0348*/ 	.short	0x0100
        /*034a*/ 	.byte	0x08
	.zero		1


	//   ....[36]....
        /*034c*/ 	.word	0x00000820
        /*0350*/ 	.word	0x000000ff
        /*0354*/ 	.word	0x00000090
        /*0358*/ 	.short	0x0100
        /*035a*/ 	.byte	0x08
	.zero		1


	//   ....[37]....
        /*035c*/ 	.word	0x00000830
        /*0360*/ 	.word	0x000000ff
        /*0364*/ 	.word	0x00000160
        /*0368*/ 	.short	0x0100
        /*036a*/ 	.byte	0x08
	.zero		1


	//   ....[38]....
        /*036c*/ 	.word	0x00000840
        /*0370*/ 	.word	0x000000ff
        /*0374*/ 	.word	0x00000098
        /*0378*/ 	.short	0x0100
        /*037a*/ 	.byte	0x08
	.zero		1


	//   ....[39]....
        /*037c*/ 	.word	0x00000850
        /*0380*/ 	.word	0x000000ff
        /*0384*/ 	.word	0x00000168
        /*0388*/ 	.short	0x0100
        /*038a*/ 	.byte	0x08
	.zero		1


	//   ....[40]....
        /*038c*/ 	.word	0x00000860
        /*0390*/ 	.word	0x000000ff
        /*0394*/ 	.word	0x000000a0
        /*0398*/ 	.short	0x0100
        /*039a*/ 	.byte	0x08
	.zero		1


	//   ....[41]....
        /*039c*/ 	.word	0x00000870
        /*03a0*/ 	.word	0x000000ff
        /*03a4*/ 	.word	0x00000170
        /*03a8*/ 	.short	0x0100
        /*03aa*/ 	.byte	0x08
	.zero		1


	//   ....[42]....
        /*03ac*/ 	.word	0x00000880
        /*03b0*/ 	.word	0x000000ff
        /*03b4*/ 	.word	0x000000a8
        /*03b8*/ 	.short	0x0100
        /*03ba*/ 	.byte	0x08
	.zero		1


	//   ....[43]....
        /*03bc*/ 	.word	0x00000890
        /*03c0*/ 	.word	0x000000ff
        /*03c4*/ 	.word	0x00000178
        /*03c8*/ 	.short	0x0100
        /*03ca*/ 	.byte	0x08
	.zero		1


	//   ....[44]....
        /*03cc*/ 	.word	0x000008a0
        /*03d0*/ 	.word	0x000000ff
        /*03d4*/ 	.word	0x000000b0
        /*03d8*/ 	.short	0x0100
        /*03da*/ 	.byte	0x08
	.zero		1


	//   ....[45]....
        /*03dc*/ 	.word	0x000008b0
        /*03e0*/ 	.word	0x000000ff
        /*03e4*/ 	.word	0x00000180
        /*03e8*/ 	.short	0x0100
        /*03ea*/ 	.byte	0x08
	.zero		1


	//   ....[46]....
        /*03ec*/ 	.word	0x000008c0
        /*03f0*/ 	.word	0x000000ff
        /*03f4*/ 	.word	0x000000b8
        /*03f8*/ 	.short	0x0100
        /*03fa*/ 	.byte	0x08
	.zero		1


	//   ....[47]....
        /*03fc*/ 	.word	0x000008d0
        /*0400*/ 	.word	0x000000ff
        /*0404*/ 	.word	0x00000188
        /*0408*/ 	.short	0x0100
        /*040a*/ 	.byte	0x08
	.zero		1


	//   ....[48]....
        /*040c*/ 	.word	0x000008e0
        /*0410*/ 	.word	0x000000ff
        /*0414*/ 	.word	0x000000c0
        /*0418*/ 	.short	0x0100
        /*041a*/ 	.byte	0x08
	.zero		1


	//   ....[49]....
        /*041c*/ 	.word	0x000008f0
        /*0420*/ 	.word	0x000000ff
        /*0424*/ 	.word	0x00000190
        /*0428*/ 	.short	0x0100
        /*042a*/ 	.byte	0x08
	.zero		1


	//   ....[50]....
        /*042c*/ 	.word	0x00000900
        /*0430*/ 	.word	0x000000ff
        /*0434*/ 	.word	0x000000c8
        /*0438*/ 	.short	0x0100
        /*043a*/ 	.byte	0x08
	.zero		1


	//   ....[51]....
        /*043c*/ 	.word	0x00000910
        /*0440*/ 	.word	0x000000ff
        /*0444*/ 	.word	0x00000198
        /*0448*/ 	.short	0x0100
        /*044a*/ 	.byte	0x08
	.zero		1


	//   ....[52]....
        /*044c*/ 	.word	0x00000a40
        /*0450*/ 	.word	0x000000ff
        /*0454*/ 	.word	0x000001a0
        /*0458*/ 	.short	0x0100
        /*045a*/ 	.byte	0x09
	.zero		1


	//   ....[53]....
        /*045c*/ 	.word	0x00000a50
        /*0460*/ 	.word	0x000000ff
        /*0464*/ 	.word	0x000001b0
        /*0468*/ 	.short	0x0100
        /*046a*/ 	.byte	0x09
	.zero		1


	//   ....[54]....
        /*046c*/ 	.word	0x00000a60
        /*0470*/ 	.word	0x000000ff
        /*0474*/ 	.word	0x000001a8
        /*0478*/ 	.short	0x0100
        /*047a*/ 	.byte	0x09
	.zero		1


	//   ....[55]....
        /*047c*/ 	.word	0x00000a70
        /*0480*/ 	.word	0x000000ff
        /*0484*/ 	.word	0x000001b8
        /*0488*/ 	.short	0x0100
        /*048a*/ 	.byte	0x09
	.zero		1


	//   ....[56]....
        /*048c*/ 	.word	0x00000b50
        /*0490*/ 	.word	0x000000ff
        /*0494*/ 	.word	0x000001c0
        /*0498*/ 	.short	0x0100
        /*049a*/ 	.byte	0x08
	.zero		1


	//   ....[57]....
        /*049c*/ 	.word	0x00000b60
        /*04a0*/ 	.word	0x000000ff
        /*04a4*/ 	.word	0x000001c8
        /*04a8*/ 	.short	0x0100
        /*04aa*/ 	.byte	0x08
	.zero		1


	//   ....[58]....
        /*04ac*/ 	.word	0x00000c90
        /*04b0*/ 	.word	0x000000ff
        /*04b4*/ 	.word	0x000001d0
        /*04b8*/ 	.short	0x0100
        /*04ba*/ 	.byte	0x08
	.zero		1


	//   ....[59]....
        /*04bc*/ 	.word	0x00000ca0
        /*04c0*/ 	.word	0x000000ff
        /*04c4*/ 	.word	0x000001e0
        /*04c8*/ 	.short	0x0100
        /*04ca*/ 	.byte	0x08
	.zero		1


	//   ....[60]....
        /*04cc*/ 	.word	0x00000cb0
        /*04d0*/ 	.word	0x000000ff
        /*04d4*/ 	.word	0x000001d8
        /*04d8*/ 	.short	0x0100
        /*04da*/ 	.byte	0x08
	.zero		1


	//   ....[61]....
        /*04dc*/ 	.word	0x00000cc0
        /*04e0*/ 	.word	0x000000ff
        /*04e4*/ 	.word	0x000001e8
        /*04e8*/ 	.short	0x0100
        /*04ea*/ 	.byte	0x08
	.zero		1


	//   ....[62]....
        /*04ec*/ 	.word	0x00000de0
        /*04f0*/ 	.word	0x000000ff
        /*04f4*/ 	.word	0x000001f0
        /*04f8*/ 	.short	0x0100
        /*04fa*/ 	.byte	0x09
	.zero		1


	//   ....[63]....
        /*04fc*/ 	.word	0x00000df0
        /*0500*/ 	.word	0x000000ff
        /*0504*/ 	.word	0x00000210
        /*0508*/ 	.short	0x0100
        /*050a*/ 	.byte	0x09
	.zero		1


	//   ....[64]....
        /*050c*/ 	.word	0x00000e00
        /*0510*/ 	.word	0x000000ff
        /*0514*/ 	.word	0x000001f8
        /*0518*/ 	.short	0x0100
        /*051a*/ 	.byte	0x09
	.zero		1


	//   ....[65]....
        /*051c*/ 	.word	0x00000e10
        /*0520*/ 	.word	0x000000ff
        /*0524*/ 	.word	0x00000218
        /*0528*/ 	.short	0x0100
        /*052a*/ 	.byte	0x09
	.zero		1


	//   ....[66]....
        /*052c*/ 	.word	0x00000e20
        /*0530*/ 	.word	0x000000ff
        /*0534*/ 	.word	0x00000200
        /*0538*/ 	.short	0x0100
        /*053a*/ 	.byte	0x09
	.zero		1


	//   ....[67]....
        /*053c*/ 	.word	0x00000e30
        /*0540*/ 	.word	0x000000ff
        /*0544*/ 	.word	0x00000220
        /*0548*/ 	.short	0x0100
        /*054a*/ 	.byte	0x09
	.zero		1


	//   ....[68]....
        /*054c*/ 	.word	0x00000e40
        /*0550*/ 	.word	0x000000ff
        /*0554*/ 	.word	0x00000208
        /*0558*/ 	.short	0x0100
        /*055a*/ 	.byte	0x09
	.zero		1


	//   ....[69]....
        /*055c*/ 	.word	0x00000e50
        /*0560*/ 	.word	0x000000ff
        /*0564*/ 	.word	0x00000228
        /*0568*/ 	.short	0x0100
        /*056a*/ 	.byte	0x09
	.zero		1


	//   ....[70]....
        /*056c*/ 	.word	0x00000f40
        /*0570*/ 	.word	0x000000ff
        /*0574*/ 	.word	0x00000230
        /*0578*/ 	.short	0x0100
        /*057a*/ 	.byte	0x08
	.zero		1


	//   ....[71]....
        /*057c*/ 	.word	0x00000f50
        /*0580*/ 	.word	0x000000ff
        /*0584*/ 	.word	0x00000240
        /*0588*/ 	.short	0x0100
        /*058a*/ 	.byte	0x08
	.zero		1


	//   ....[72]....
        /*058c*/ 	.word	0x00000f60
        /*0590*/ 	.word	0x000000ff
        /*0594*/ 	.word	0x00000238
        /*0598*/ 	.short	0x0100
        /*059a*/ 	.byte	0x08
	.zero		1


	//   ....[73]....
        /*059c*/ 	.word	0x00000f70
        /*05a0*/ 	.word	0x000000ff
        /*05a4*/ 	.word	0x00000248
        /*05a8*/ 	.short	0x0100
        /*05aa*/ 	.byte	0x08
	.zero		1


	//   ....[74]....
        /*05ac*/ 	.word	0x00001060
        /*05b0*/ 	.word	0x000000ff
        /*05b4*/ 	.word	0x00000250
        /*05b8*/ 	.short	0x0100
        /*05ba*/ 	.byte	0x06
	.zero		1


	//   ....[75]....
        /*05bc*/ 	.word	0x00001a40
        /*05c0*/ 	.word	0x00000002
        /*05c4*/ 	.word	0x00000240
        /*05c8*/ 	.short	0x010a
        /*05ca*/ 	.byte	0xff
	.zero		1


	//   ....[76]....
        /*05cc*/ 	.word	0x00001a70
        /*05d0*/ 	.word	0x00000002
        /*05d4*/ 	.word	0x00000230
        /*05d8*/ 	.short	0x0101
        /*05da*/ 	.byte	0xff
	.zero		1


	//   ....[77]....
        /*05dc*/ 	.word	0x00001b40
        /*05e0*/ 	.word	0x000000ff
        /*05e4*/ 	.word	0x000000d0
        /*05e8*/ 	.short	0x010a
        /*05ea*/ 	.byte	0x08
	.zero		1


	//   ....[78]....
        /*05ec*/ 	.word	0x00001c30
        /*05f0*/ 	.word	0x000000ff
        /*05f4*/ 	.word	0x000000d0
        /*05f8*/ 	.short	0x010a
        /*05fa*/ 	.byte	0x21
	.zero		1


	//   ....[79]....
        /*05fc*/ 	.word	0x00001df0
        /*0600*/ 	.word	0x000000ff
        /*0604*/ 	.word	0x000000d0
        /*0608*/ 	.short	0x010a
        /*060a*/ 	.byte	0x08
	.zero		1


	//   ....[80]....
        /*060c*/ 	.word	0x00001ef0
        /*0610*/ 	.word	0x000000ff
        /*0614*/ 	.word	0x000001c8
        /*0618*/ 	.short	0x0101
        /*061a*/ 	.byte	0x04
	.zero		1


	//   ....[81]....
        /*061c*/ 	.word	0x00001f00
        /*0620*/ 	.word	0x000000ff
        /*0624*/ 	.word	0x000000d0
        /*0628*/ 	.short	0x010a
        /*062a*/ 	.byte	0x08
	.zero		1


	//   ....[82]....
        /*062c*/ 	.word	0x00001f80
        /*0630*/ 	.word	0x000000ff
        /*0634*/ 	.word	0x000000d0
        /*0638*/ 	.short	0x010a
        /*063a*/ 	.byte	0x11
	.zero		1


	//   ....[83]....
        /*063c*/ 	.word	0x00002110
        /*0640*/ 	.word	0x000000ff
        /*0644*/ 	.word	0x000000d0
        /*0648*/ 	.short	0x010a
        /*064a*/ 	.byte	0x08
	.zero		1


	//   ....[84]....
        /*064c*/ 	.word	0x00002250
        /*0650*/ 	.word	0x00000002
        /*0654*/ 	.word	0x000001d0
        /*0658*/ 	.short	0x010a
        /*065a*/ 	.byte	0xff
	.zero		1


	//   ....[85]....
        /*065c*/ 	.word	0x00002310
        /*0660*/ 	.word	0x00000002
        /*0664*/ 	.word	0x00000000
        /*0668*/ 	.short	0x0101
        /*066a*/ 	.byte	0xff
	.zero		1


	//   ....[86]....
        /*066c*/ 	.word	0x00002870
        /*0670*/ 	.word	0x000000ff
        /*0674*/ 	.word	0x00000000
        /*0678*/ 	.short	0x010a
        /*067a*/ 	.byte	0x05
	.zero		1


	//   ....[87]....
        /*067c*/ 	.word	0x00002900
        /*0680*/ 	.word	0x000000ff
        /*0684*/ 	.word	0x00000000
        /*0688*/ 	.short	0x010a
        /*068a*/ 	.byte	0x05
	.zero		1


	//   ....[88]....
        /*068c*/ 	.word	0x00002990
        /*0690*/ 	.word	0x000000ff
        /*0694*/ 	.word	0x00000000
        /*0698*/ 	.short	0x010a
        /*069a*/ 	.byte	0x05
	.zero		1


	//   ....[89]....
        /*069c*/ 	.word	0x00002a20
        /*06a0*/ 	.word	0x000000ff
        /*06a4*/ 	.word	0x00000000
        /*06a8*/ 	.short	0x010a
        /*06aa*/ 	.byte	0x05
	.zero		1


	//   ....[90]....
        /*06ac*/ 	.word	0x00002ab0
        /*06b0*/ 	.word	0x000000ff
        /*06b4*/ 	.word	0x00000000
        /*06b8*/ 	.short	0x010a
        /*06ba*/ 	.byte	0x05
	.zero		1


	//   ....[91]....
        /*06bc*/ 	.word	0x00002b40
        /*06c0*/ 	.word	0x000000ff
        /*06c4*/ 	.word	0x00000000
        /*06c8*/ 	.short	0x010a
        /*06ca*/ 	.byte	0x05
	.zero		1


	//   ....[92]....
        /*06cc*/ 	.word	0x00002bd0
        /*06d0*/ 	.word	0x000000ff
        /*06d4*/ 	.word	0x00000000
        /*06d8*/ 	.short	0x010a
        /*06da*/ 	.byte	0x05
	.zero		1


	//   ....[93]....
        /*06dc*/ 	.word	0x00002c60
        /*06e0*/ 	.word	0x000000ff
        /*06e4*/ 	.word	0x00000000
        /*06e8*/ 	.short	0x010a
        /*06ea*/ 	.byte	0x05
	.zero		1


	//   ....[94]....
        /*06ec*/ 	.word	0x00002cf0
        /*06f0*/ 	.word	0x000000ff
        /*06f4*/ 	.word	0x00000000
        /*06f8*/ 	.short	0x010a
        /*06fa*/ 	.byte	0x05
	.zero		1


	//   ....[95]....
        /*06fc*/ 	.word	0x00002d80
        /*0700*/ 	.word	0x000000ff
        /*0704*/ 	.word	0x00000000
        /*0708*/ 	.short	0x010a
        /*070a*/ 	.byte	0x05
	.zero		1


	//   ....[96]....
        /*070c*/ 	.word	0x00002e10
        /*0710*/ 	.word	0x000000ff
        /*0714*/ 	.word	0x00000000
        /*0718*/ 	.short	0x010a
        /*071a*/ 	.byte	0x05
	.zero		1


	//   ....[97]....
        /*071c*/ 	.word	0x00002ea0
        /*0720*/ 	.word	0x000000ff
        /*0724*/ 	.word	0x00000000
        /*0728*/ 	.short	0x010a
        /*072a*/ 	.byte	0x05
	.zero		1


	//   ....[98]....
        /*072c*/ 	.word	0x00002f30
        /*0730*/ 	.word	0x000000ff
        /*0734*/ 	.word	0x00000000
        /*0738*/ 	.short	0x010a
        /*073a*/ 	.byte	0x05
	.zero		1


	//   ....[99]....
        /*073c*/ 	.word	0x00002fc0
        /*0740*/ 	.word	0x000000ff
        /*0744*/ 	.word	0x00000000
        /*0748*/ 	.short	0x010a
        /*074a*/ 	.byte	0x05
	.zero		1


	//   ....[100]....
        /*074c*/ 	.word	0x00003050
        /*0750*/ 	.word	0x000000ff
        /*0754*/ 	.word	0x00000000
        /*0758*/ 	.short	0x010a
        /*075a*/ 	.byte	0x05
	.zero		1


	//   ....[101]....
        /*075c*/ 	.word	0x000030e0
        /*0760*/ 	.word	0x000000ff
        /*0764*/ 	.word	0x00000000
        /*0768*/ 	.short	0x010a
        /*076a*/ 	.byte	0x05
	.zero		1


	//   ....[102]....
        /*076c*/ 	.word	0x00003170
        /*0770*/ 	.word	0x000000ff
        /*0774*/ 	.word	0x00000000
        /*0778*/ 	.short	0x010a
        /*077a*/ 	.byte	0x05
	.zero		1


	//   ....[103]....
        /*077c*/ 	.word	0x00003200
        /*0780*/ 	.word	0x000000ff
        /*0784*/ 	.word	0x00000000
        /*0788*/ 	.short	0x010a
        /*078a*/ 	.byte	0x05
	.zero		1


	//   ....[104]....
        /*078c*/ 	.word	0x00003290
        /*0790*/ 	.word	0x000000ff
        /*0794*/ 	.word	0x00000000
        /*0798*/ 	.short	0x010a
        /*079a*/ 	.byte	0x05
	.zero		1


	//   ....[105]....
        /*079c*/ 	.word	0x00003320
        /*07a0*/ 	.word	0x000000ff
        /*07a4*/ 	.word	0x00000000
        /*07a8*/ 	.short	0x010a
        /*07aa*/ 	.byte	0x05
	.zero		1


	//   ....[106]....
        /*07ac*/ 	.word	0x000033b0
        /*07b0*/ 	.word	0x000000ff
        /*07b4*/ 	.word	0x00000000
        /*07b8*/ 	.short	0x010a
        /*07ba*/ 	.byte	0x05
	.zero		1


	//   ....[107]....
        /*07bc*/ 	.word	0x00003440
        /*07c0*/ 	.word	0x000000ff
        /*07c4*/ 	.word	0x00000000
        /*07c8*/ 	.short	0x010a
        /*07ca*/ 	.byte	0x05
	.zero		1


	//   ....[108]....
        /*07cc*/ 	.word	0x000034d0
        /*07d0*/ 	.word	0x000000ff
        /*07d4*/ 	.word	0x00000000
        /*07d8*/ 	.short	0x010a
        /*07da*/ 	.byte	0x05
	.zero		1


	//   ....[109]....
        /*07dc*/ 	.word	0x00003560
        /*07e0*/ 	.word	0x000000ff
        /*07e4*/ 	.word	0x00000000
        /*07e8*/ 	.short	0x010a
        /*07ea*/ 	.byte	0x05
	.zero		1


	//   ....[110]....
        /*07ec*/ 	.word	0x000035f0
        /*07f0*/ 	.word	0x000000ff
        /*07f4*/ 	.word	0x00000000
        /*07f8*/ 	.short	0x010a
        /*07fa*/ 	.byte	0x05
	.zero		1


	//   ....[111]....
        /*07fc*/ 	.word	0x00003690
        /*0800*/ 	.word	0x00000000
        /*0804*/ 	.word	0x00000000
        /*0808*/ 	.short	0x010a
        /*080a*/ 	.byte	0xff
	.zero		1


	//   ....[112]....
        /*080c*/ 	.word	0x000037b0
        /*0810*/ 	.word	0x00000000
        /*0814*/ 	.word	0x00000230
        /*0818*/ 	.short	0x010a
        /*081a*/ 	.byte	0xff
	.zero		1


	//   ....[113]....
        /*081c*/ 	.word	0x00003820
        /*0820*/ 	.word	0x00000000
        /*0824*/ 	.word	0x00000000
        /*0828*/ 	.short	0x0101
        /*082a*/ 	.byte	0xff
	.zero		1


	//   ....[114]....
        /*082c*/ 	.word	0x00003840
        /*0830*/ 	.word	0x000000ff
        /*0834*/ 	.word	0x000001e0
        /*0838*/ 	.short	0x010a
        /*083a*/ 	.byte	0x05
	.zero		1


	//   ....[115]....
        /*083c*/ 	.word	0x00003960
        /*0840*/ 	.word	0x00000000
        /*0844*/ 	.word	0x000001d0
        /*0848*/ 	.short	0x010a
        /*084a*/ 	.byte	0xff
	.zero		1


	//   ....[116]....
        /*084c*/ 	.word	0x00003a60
        /*0850*/ 	.word	0x00000000
        /*0854*/ 	.word	0x00000000
        /*0858*/ 	.short	0x0101
        /*085a*/ 	.byte	0xff
	.zero		1


	//   ....[117]....
        /*085c*/ 	.word	0x00003af0
        /*0860*/ 	.word	0x000000ff
        /*0864*/ 	.word	0x000001e0
        /*0868*/ 	.short	0x0106
        /*086a*/ 	.byte	0x05
	.zero		1


	//   ....[118]....
        /*086c*/ 	.word	0x00003b10
        /*0870*/ 	.word	0x000000ff
        /*0874*/ 	.word	0x000001e0
        /*0878*/ 	.short	0x010a
        /*087a*/ 	.byte	0x05
	.zero		1


	//   ....[119]....
        /*087c*/ 	.word	0x00003ba0
        /*0880*/ 	.word	0x000000ff
        /*0884*/ 	.word	0x000001e0
        /*0888*/ 	.short	0x0106
        /*088a*/ 	.byte	0x04
	.zero		1


	//   ....[120]....
        /*088c*/ 	.word	0x00003be0
        /*0890*/ 	.word	0x00000000
        /*0894*/ 	.word	0x000001e0
        /*0898*/ 	.short	0x010a
        /*089a*/ 	.byte	0xff
	.zero		1


	//   ....[121]....
        /*089c*/ 	.word	0x00003e20
        /*08a0*/ 	.word	0x000000ff
        /*08a4*/ 	.word	0x00000008
        /*08a8*/ 	.short	0x010a
        /*08aa*/ 	.byte	0x06
	.zero		1


	//   ....[122]....
        /*08ac*/ 	.word	0x00003e40
        /*08b0*/ 	.word	0x000000ff
        /*08b4*/ 	.word	0x00000008
        /*08b8*/ 	.short	0x010a
        /*08ba*/ 	.byte	0x06
	.zero		1


	//   ....[123]....
        /*08bc*/ 	.word	0x00003fd0
        /*08c0*/ 	.word	0x000000ff
        /*08c4*/ 	.word	0x00000008
        /*08c8*/ 	.short	0x010a
        /*08ca*/ 	.byte	0x06
	.zero		1


	//   ....[124]....
        /*08cc*/ 	.word	0x00003ff0
        /*08d0*/ 	.word	0x000000ff
        /*08d4*/ 	.word	0x00000008
        /*08d8*/ 	.short	0x010a
        /*08da*/ 	.byte	0x06
	.zero		1


	//   ....[125]....
        /*08dc*/ 	.word	0x000040b0
        /*08e0*/ 	.word	0x000000ff
        /*08e4*/ 	.word	0x00000000
        /*08e8*/ 	.short	0x0101
        /*08ea*/ 	.byte	0x07
	.zero		1


	//   ....[126]....
        /*08ec*/ 	.word	0x000043b0
        /*08f0*/ 	.word	0x00000000
        /*08f4*/ 	.word	0x000001d0
        /*08f8*/ 	.short	0x010a
        /*08fa*/ 	.byte	0xff
	.zero		1


	//   ....[127]....
        /*08fc*/ 	.word	0x00004470
        /*0900*/ 	.word	0x00000000
        /*0904*/ 	.word	0x00000000
        /*0908*/ 	.short	0x0101
        /*090a*/ 	.byte	0xff
	.zero		1


	//   ....[128]....
        /*090c*/ 	.word	0x00004530
        /*0910*/ 	.word	0x000000ff
        /*0914*/ 	.word	0x00000000
        /*0918*/ 	.short	0x010a
        /*091a*/ 	.byte	0x06
	.zero		1


	//   ....[129]....
        /*091c*/ 	.word	0x00004540
        /*0920*/ 	.word	0x000000ff
        /*0924*/ 	.word	0x00000210
        /*0928*/ 	.short	0x010a
        /*092a*/ 	.byte	0x0a
	.zero		1


	//   ....[130]....
        /*092c*/ 	.word	0x000045f0
        /*0930*/ 	.word	0x000000ff
        /*0934*/ 	.word	0x00000000
        /*0938*/ 	.short	0x010a
        /*093a*/ 	.byte	0x09
	.zero		1


	//   ....[131]....
        /*093c*/ 	.word	0x00004730
        /*0940*/ 	.word	0x000000ff
        /*0944*/ 	.word	0x00000000
        /*0948*/ 	.short	0x010a
        /*094a*/ 	.byte	0x06
	.zero		1


	//   ....[132]....
        /*094c*/ 	.word	0x00004980
        /*0950*/ 	.word	0x000000ff
        /*0954*/ 	.word	0x00000000
        /*0958*/ 	.short	0x010a
        /*095a*/ 	.byte	0x07
	.zero		1


	//   ....[133]....
        /*095c*/ 	.word	0x00004a10
        /*0960*/ 	.word	0x000000ff
        /*0964*/ 	.word	0x00000000
        /*0968*/ 	.short	0x010a
        /*096a*/ 	.byte	0x07
	.zero		1


	//   ....[134]....
        /*096c*/ 	.word	0x00004aa0
        /*0970*/ 	.word	0x000000ff
        /*0974*/ 	.word	0x00000000
        /*0978*/ 	.short	0x010a
        /*097a*/ 	.byte	0x07
	.zero		1


	//   ....[135]....
        /*097c*/ 	.word	0x00004b40
        /*0980*/ 	.word	0x00000000
        /*0984*/ 	.word	0x00000000
        /*0988*/ 	.short	0x010a
        /*098a*/ 	.byte	0xff
	.zero		1


	//   ....[136]....
        /*098c*/ 	.word	0x00004b80
        /*0990*/ 	.word	0x00000000
        /*0994*/ 	.word	0x00000000
        /*0998*/ 	.short	0x010a
        /*099a*/ 	.byte	0xff
	.zero		1


	//   ....[137]....
        /*099c*/ 	.word	0x00004bf0
        /*09a0*/ 	.word	0x000000ff
        /*09a4*/ 	.word	0x00000000
        /*09a8*/ 	.short	0x0101
        /*09aa*/ 	.byte	0x05
	.zero		1


	//   ....[138]....
        /*09ac*/ 	.word	0x00004c30
        /*09b0*/ 	.word	0x000000ff
        /*09b4*/ 	.word	0x00000250
        /*09b8*/ 	.short	0x010a
        /*09ba*/ 	.byte	0x08
	.zero		1


	//   ....[139]....
        /*09bc*/ 	.word	0x00004c80
        /*09c0*/ 	.word	0x000000ff
        /*09c4*/ 	.word	0x00000000
        /*09c8*/ 	.short	0x0101
        /*09ca*/ 	.byte	0x05
	.zero		1


	//   ....[140]....
        /*09cc*/ 	.word	0x000050b0
        /*09d0*/ 	.word	0x00000000
        /*09d4*/ 	.word	0x000001d0
        /*09d8*/ 	.short	0x010a
        /*09da*/ 	.byte	0xff
	.zero		1


	//   ....[141]....
        /*09dc*/ 	.word	0x00005170
        /*09e0*/ 	.word	0x00000000
        /*09e4*/ 	.word	0x00000000
        /*09e8*/ 	.short	0x0101
        /*09ea*/ 	.byte	0xff
	.zero		1


	//   ....[142]....
        /*09ec*/ 	.word	0x00005490
        /*09f0*/ 	.word	0x000000ff
        /*09f4*/ 	.word	0x000001c8
        /*09f8*/ 	.short	0x010a
        /*09fa*/ 	.byte	0x06
	.zero		1


	//   ....[143]....
        /*09fc*/ 	.word	0x00005680
        /*0a00*/ 	.word	0x000000ff
        /*0a04*/ 	.word	0x000001b0
        /*0a08*/ 	.short	0x010a
        /*0a0a*/ 	.byte	0x06
	.zero		1


	//   ....[144]....
        /*0a0c*/ 	.word	0x000058a0
        /*0a10*/ 	.word	0x000000ff
        /*0a14*/ 	.word	0x000001a0
        /*0a18*/ 	.short	0x010b
        /*0a1a*/ 	.byte	0x06
	.zero		1


	//   ....[145]....
        /*0a1c*/ 	.word	0x00005910
        /*0a20*/ 	.word	0x000000ff
        /*0a24*/ 	.word	0x00000000
        /*0a28*/ 	.short	0x0101
        /*0a2a*/ 	.byte	0x0e
	.zero		1


	//   ....[146]....
        /*0a2c*/ 	.word	0x00005920
        /*0a30*/ 	.word	0x000000ff
        /*0a34*/ 	.word	0x000001b8
        /*0a38*/ 	.short	0x010a
        /*0a3a*/ 	.byte	0x06
	.zero		1


	//   ....[147]....
        /*0a3c*/ 	.word	0x00005bc0
        /*0a40*/ 	.word	0x000000ff
        /*0a44*/ 	.word	0x000001a8
        /*0a48*/ 	.short	0x010b
        /*0a4a*/ 	.byte	0x06
	.zero		1


	//   ....[148]....
        /*0a4c*/ 	.word	0x00005be0
        /*0a50*/ 	.word	0x000000ff
        /*0a54*/ 	.word	0x00000000
        /*0a58*/ 	.short	0x0101
        /*0a5a*/ 	.byte	0x0d
	.zero		1


	//   ....[149]....
        /*0a5c*/ 	.word	0x00005c10
        /*0a60*/ 	.word	0x000000ff
        /*0a64*/ 	.word	0x000001b0
        /*0a68*/ 	.short	0x010a
        /*0a6a*/ 	.byte	0x06
	.zero		1


	//   ....[150]....
        /*0a6c*/ 	.word	0x00005c50
        /*0a70*/ 	.word	0x00000000
        /*0a74*/ 	.word	0x000001b8
        /*0a78*/ 	.short	0x010a
        /*0a7a*/ 	.byte	0xff
	.zero		1


	//   ....[151]....
        /*0a7c*/ 	.word	0x00005fe0
        /*0a80*/ 	.word	0x00000000
        /*0a84*/ 	.word	0x000001d0
        /*0a88*/ 	.short	0x010a
        /*0a8a*/ 	.byte	0xff
	.zero		1


	//   ....[152]....
        /*0a8c*/ 	.word	0x000060f0
        /*0a90*/ 	.word	0x00000000
        /*0a94*/ 	.word	0x00000000
        /*0a98*/ 	.short	0x0101
        /*0a9a*/ 	.byte	0xff
	.zero		1


	//   ....[153]....
        /*0a9c*/ 	.word	0x00006d40
        /*0aa0*/ 	.word	0x00000000
        /*0aa4*/ 	.word	0x000001a0
        /*0aa8*/ 	.short	0x010a
        /*0aaa*/ 	.byte	0xff
	.zero		1


	//   ....[154]....
        /*0aac*/ 	.word	0x00006d50
        /*0ab0*/ 	.word	0x00000073
        /*0ab4*/ 	.word	0x000001f0
        /*0ab8*/ 	.short	0x010a
        /*0aba*/ 	.byte	0xff
	.zero		1


	//   ....[155]....
        /*0abc*/ 	.word	0x00006e80
        /*0ac0*/ 	.word	0x00000000
        /*0ac4*/ 	.word	0x000001a0
        /*0ac8*/ 	.short	0x010a
        /*0aca*/ 	.byte	0xff
	.zero		1


	//   ....[156]....
        /*0acc*/ 	.word	0x00006fa0
        /*0ad0*/ 	.word	0x00000000
        /*0ad4*/ 	.word	0x00000000
        /*0ad8*/ 	.short	0x0101
        /*0ada*/ 	.byte	0xff
	.zero		1


	//   ....[157]....
        /*0adc*/ 	.word	0x00007020
        /*0ae0*/ 	.word	0x00000073
        /*0ae4*/ 	.word	0x000001f0
        /*0ae8*/ 	.short	0x010a
        /*0aea*/ 	.byte	0xff
	.zero		1


	//   ....[158]....
        /*0aec*/ 	.word	0x00007bc0
        /*0af0*/ 	.word	0x00000003
        /*0af4*/ 	.word	0x000001a0
        /*0af8*/ 	.short	0x010a
        /*0afa*/ 	.byte	0xff
	.zero		1


	//   ....[159]....
        /*0afc*/ 	.word	0x00007c80
        /*0b00*/ 	.word	0x00000003
        /*0b04*/ 	.word	0x000001a0
        /*0b08*/ 	.short	0x010a
        /*0b0a*/ 	.byte	0xff
	.zero		1


	//   ....[160]....
        /*0b0c*/ 	.word	0x00007da0
        /*0b10*/ 	.word	0x00000000
        /*0b14*/ 	.word	0x00000000
        /*0b18*/ 	.short	0x0101
        /*0b1a*/ 	.byte	0xff
	.zero		1


	//   ....[161]....
        /*0b1c*/ 	.word	0x000080c0
        /*0b20*/ 	.word	0x00000073
        /*0b24*/ 	.word	0x00000000
        /*0b28*/ 	.short	0x0101
        /*0b2a*/ 	.byte	0xff
	.zero		1


	//   ....[162]....
        /*0b2c*/ 	.word	0x00008a50
        /*0b30*/ 	.word	0x00000002
        /*0b34*/ 	.word	0x00000240
        /*0b38*/ 	.short	0x010a
        /*0b3a*/ 	.byte	0xff
	.zero		1


	//   ....[163]....
        /*0b3c*/ 	.word	0x00008ab0
        /*0b40*/ 	.word	0x00000002
        /*0b44*/ 	.word	0x000000d0
        /*0b48*/ 	.short	0x010a
        /*0b4a*/ 	.byte	0xff
	.zero		1


	//   ....[164]....
        /*0b4c*/ 	.word	0x00008b10
        /*0b50*/ 	.word	0x00000002
        /*0b54*/ 	.word	0x000000d0
        /*0b58*/ 	.short	0x010a
        /*0b5a*/ 	.byte	0xff
	.zero		1


	//   ....[165]....
        /*0b5c*/ 	.word	0x00008b60
        /*0b60*/ 	.word	0x00000002
        /*0b64*/ 	.word	0x000001d0
        /*0b68*/ 	.short	0x010a
        /*0b6a*/ 	.byte	0xff
	.zero		1


	//   ....[166]....
        /*0b6c*/ 	.word	0x00008bc0
        /*0b70*/ 	.word	0x00000000
        /*0b74*/ 	.word	0x00000000
        /*0b78*/ 	.short	0x010a
        /*0b7a*/ 	.byte	0xff
	.zero		1


	//   ....[167]....
        /*0b7c*/ 	.word	0x00008c20
        /*0b80*/ 	.word	0x00000000
        /*0b84*/ 	.word	0x00000000
        /*0b88*/ 	.short	0x010a
        /*0b8a*/ 	.byte	0xff
	.zero		1


	//   ....[168]....
        /*0b8c*/ 	.word	0x00008c80
        /*0b90*/ 	.word	0x00000000
        /*0b94*/ 	.word	0x00000000
        /*0b98*/ 	.short	0x010a
        /*0b9a*/ 	.byte	0xff
	.zero		1


	//   ....[169]....
        /*0b9c*/ 	.word	0x00008ce0
        /*0ba0*/ 	.word	0x00000000
        /*0ba4*/ 	.word	0x00000000
        /*0ba8*/ 	.short	0x010a
        /*0baa*/ 	.byte	0xff
	.zero		1


	//   ....[170]....
        /*0bac*/ 	.word	0x00008d40
        /*0bb0*/ 	.word	0x00000000
        /*0bb4*/ 	.word	0x00000000
        /*0bb8*/ 	.short	0x010a
        /*0bba*/ 	.byte	0xff
	.zero		1


	//   ....[171]....
        /*0bbc*/ 	.word	0x00008da0
        /*0bc0*/ 	.word	0x00000000
        /*0bc4*/ 	.word	0x00000000
        /*0bc8*/ 	.short	0x010a
        /*0bca*/ 	.byte	0xff
	.zero		1


	//   ....[172]....
        /*0bcc*/ 	.word	0x00008e00
        /*0bd0*/ 	.word	0x00000000
        /*0bd4*/ 	.word	0x00000000
        /*0bd8*/ 	.short	0x010a
        /*0bda*/ 	.byte	0xff
	.zero		1


	//   ....[173]....
        /*0bdc*/ 	.word	0x00008e60
        /*0be0*/ 	.word	0x00000000
        /*0be4*/ 	.word	0x00000000
        /*0be8*/ 	.short	0x010a
        /*0bea*/ 	.byte	0xff
	.zero		1


	//   ....[174]....
        /*0bec*/ 	.word	0x00008ec0
        /*0bf0*/ 	.word	0x00000000
        /*0bf4*/ 	.word	0x00000000
        /*0bf8*/ 	.short	0x010a
        /*0bfa*/ 	.byte	0xff
	.zero		1


	//   ....[175]....
        /*0bfc*/ 	.word	0x00008f20
        /*0c00*/ 	.word	0x00000000
        /*0c04*/ 	.word	0x00000000
        /*0c08*/ 	.short	0x010a
        /*0c0a*/ 	.byte	0xff
	.zero		1


	//   ....[176]....
        /*0c0c*/ 	.word	0x00008f80
        /*0c10*/ 	.word	0x00000000
        /*0c14*/ 	.word	0x00000000
        /*0c18*/ 	.short	0x010a
        /*0c1a*/ 	.byte	0xff
	.zero		1


	//   ....[177]....
        /*0c1c*/ 	.word	0x00008fe0
        /*0c20*/ 	.word	0x00000000
        /*0c24*/ 	.word	0x00000000
        /*0c28*/ 	.short	0x010a
        /*0c2a*/ 	.byte	0xff
	.zero		1


	//   ....[178]....
        /*0c2c*/ 	.word	0x00009040
        /*0c30*/ 	.word	0x00000000
        /*0c34*/ 	.word	0x00000000
        /*0c38*/ 	.short	0x010a
        /*0c3a*/ 	.byte	0xff
	.zero		1


	//   ....[179]....
        /*0c3c*/ 	.word	0x000090a0
        /*0c40*/ 	.word	0x00000000
        /*0c44*/ 	.word	0x00000000
        /*0c48*/ 	.short	0x010a
        /*0c4a*/ 	.byte	0xff
	.zero		1


	//   ....[180]....
        /*0c4c*/ 	.word	0x00009100
        /*0c50*/ 	.word	0x00000000
        /*0c54*/ 	.word	0x00000000
        /*0c58*/ 	.short	0x010a
        /*0c5a*/ 	.byte	0xff
	.zero		1


	//   ....[181]....
        /*0c5c*/ 	.word	0x00009160
        /*0c60*/ 	.word	0x00000000
        /*0c64*/ 	.word	0x00000000
        /*0c68*/ 	.short	0x010a
        /*0c6a*/ 	.byte	0xff
	.zero		1


	//   ....[182]....
        /*0c6c*/ 	.word	0x000091c0
        /*0c70*/ 	.word	0x00000000
        /*0c74*/ 	.word	0x00000000
        /*0c78*/ 	.short	0x010a
        /*0c7a*/ 	.byte	0xff
	.zero		1


	//   ....[183]....
        /*0c7c*/ 	.word	0x00009220
        /*0c80*/ 	.word	0x00000000
        /*0c84*/ 	.word	0x00000000
        /*0c88*/ 	.short	0x010a
        /*0c8a*/ 	.byte	0xff
	.zero		1


	//   ....[184]....
        /*0c8c*/ 	.word	0x00009280
        /*0c90*/ 	.word	0x00000000
        /*0c94*/ 	.word	0x00000000
        /*0c98*/ 	.short	0x010a
        /*0c9a*/ 	.byte	0xff
	.zero		1


	//   ....[185]....
        /*0c9c*/ 	.word	0x000092e0
        /*0ca0*/ 	.word	0x00000000
        /*0ca4*/ 	.word	0x00000000
        /*0ca8*/ 	.short	0x010a
        /*0caa*/ 	.byte	0xff
	.zero		1


	//   ....[186]....
        /*0cac*/ 	.word	0x00009340
        /*0cb0*/ 	.word	0x00000000
        /*0cb4*/ 	.word	0x00000000
        /*0cb8*/ 	.short	0x010a
        /*0cba*/ 	.byte	0xff
	.zero		1


	//   ....[187]....
        /*0cbc*/ 	.word	0x000093a0
        /*0cc0*/ 	.word	0x00000000
        /*0cc4*/ 	.word	0x00000000
        /*0cc8*/ 	.short	0x010a
        /*0cca*/ 	.byte	0xff
	.zero		1


	//   ....[188]....
        /*0ccc*/ 	.word	0x00009400
        /*0cd0*/ 	.word	0x00000000
        /*0cd4*/ 	.word	0x00000000
        /*0cd8*/ 	.short	0x010a
        /*0cda*/ 	.byte	0xff
	.zero		1


	//   ....[189]....
        /*0cdc*/ 	.word	0x00009460
        /*0ce0*/ 	.word	0x00000000
        /*0ce4*/ 	.word	0x00000000
        /*0ce8*/ 	.short	0x010a
        /*0cea*/ 	.byte	0xff
	.zero		1


	//   ....[190]....
        /*0cec*/ 	.word	0x000094c0
        /*0cf0*/ 	.word	0x00000000
        /*0cf4*/ 	.word	0x00000000
        /*0cf8*/ 	.short	0x010a
        /*0cfa*/ 	.byte	0xff
	.zero		1


	//   ....[191]....
        /*0cfc*/ 	.word	0x00009510
        /*0d00*/ 	.word	0x00000000
        /*0d04*/ 	.word	0x00000230
        /*0d08*/ 	.short	0x010a
        /*0d0a*/ 	.byte	0xff
	.zero		1


	//   ....[192]....
        /*0d0c*/ 	.word	0x00009570
        /*0d10*/ 	.word	0x00000000
        /*0d14*/ 	.word	0x000001e0
        /*0d18*/ 	.short	0x010a
        /*0d1a*/ 	.byte	0xff
	.zero		1


	//   ....[193]....
        /*0d1c*/ 	.word	0x000095c0
        /*0d20*/ 	.word	0x00000000
        /*0d24*/ 	.word	0x000001d0
        /*0d28*/ 	.short	0x010a
        /*0d2a*/ 	.byte	0xff
	.zero		1


	//   ....[194]....
        /*0d2c*/ 	.word	0x00009620
        /*0d30*/ 	.word	0x00000000
        /*0d34*/ 	.word	0x000001e0
        /*0d38*/ 	.short	0x010a
        /*0d3a*/ 	.byte	0xff
	.zero		1


	//   ....[195]....
        /*0d3c*/ 	.word	0x00009680
        /*0d40*/ 	.word	0x00000004
        /*0d44*/ 	.word	0x00000008
        /*0d48*/ 	.short	0x010a
        /*0d4a*/ 	.byte	0xff
	.zero		1


	//   ....[196]....
        /*0d4c*/ 	.word	0x00009760
        /*0d50*/ 	.word	0x00000002
        /*0d54*/ 	.word	0x00000008
        /*0d58*/ 	.short	0x010a
        /*0d5a*/ 	.byte	0xff
	.zero		1


	//   ....[197]....
        /*0d5c*/ 	.word	0x000097b0
        /*0d60*/ 	.word	0x00000000
        /*0d64*/ 	.word	0x000001d0
        /*0d68*/ 	.short	0x010a
        /*0d6a*/ 	.byte	0xff
	.zero		1


	//   ....[198]....
        /*0d6c*/ 	.word	0x00009810
        /*0d70*/ 	.word	0x00000000
        /*0d74*/ 	.word	0x00000210
        /*0d78*/ 	.short	0x010a
        /*0d7a*/ 	.byte	0xff
	.zero		1


	//   ....[199]....
        /*0d7c*/ 	.word	0x00009870
        /*0d80*/ 	.word	0x00000000
        /*0d84*/ 	.word	0x00000000
        /*0d88*/ 	.short	0x010a
        /*0d8a*/ 	.byte	0xff
	.zero		1


	//   ....[200]....
        /*0d8c*/ 	.word	0x000098d0
        /*0d90*/ 	.word	0x00000000
        /*0d94*/ 	.word	0x00000000
        /*0d98*/ 	.short	0x010a
        /*0d9a*/ 	.byte	0xff
	.zero		1


	//   ....[201]....
        /*0d9c*/ 	.word	0x00009930
        /*0da0*/ 	.word	0x00000000
        /*0da4*/ 	.word	0x00000000
        /*0da8*/ 	.short	0x010a
        /*0daa*/ 	.byte	0xff
	.zero		1


	//   ....[202]....
        /*0dac*/ 	.word	0x00009990
        /*0db0*/ 	.word	0x00000000
        /*0db4*/ 	.word	0x00000000
        /*0db8*/ 	.short	0x010a
        /*0dba*/ 	.byte	0xff
	.zero		1


	//   ....[203]....
        /*0dbc*/ 	.word	0x000099f0
        /*0dc0*/ 	.word	0x00000000
        /*0dc4*/ 	.word	0x00000250
        /*0dc8*/ 	.short	0x010a
        /*0dca*/ 	.byte	0xff
	.zero		1


	//   ....[204]....
        /*0dcc*/ 	.word	0x00009a40
        /*0dd0*/ 	.word	0x00000000
        /*0dd4*/ 	.word	0x000001d0
        /*0dd8*/ 	.short	0x010a
        /*0dda*/ 	.byte	0xff
	.zero		1


	//   ....[205]....
        /*0ddc*/ 	.word	0x00009aa0
        /*0de0*/ 	.word	0x00000000
        /*0de4*/ 	.word	0x000001c8
        /*0de8*/ 	.short	0x010a
        /*0dea*/ 	.byte	0xff
	.zero		1


	//   ....[206]....
        /*0dec*/ 	.word	0x00009b00
        /*0df0*/ 	.word	0x00000000
        /*0df4*/ 	.word	0x000001b0
        /*0df8*/ 	.short	0x010a
        /*0dfa*/ 	.byte	0xff
	.zero		1


	//   ....[207]....
        /*0dfc*/ 	.word	0x00009b60
        /*0e00*/ 	.word	0x00000000
        /*0e04*/ 	.word	0x000001b8
        /*0e08*/ 	.short	0x010a
        /*0e0a*/ 	.byte	0xff
	.zero		1


	//   ....[208]....
        /*0e0c*/ 	.word	0x00009bc0
        /*0e10*/ 	.word	0x00000000
        /*0e14*/ 	.word	0x000001b0
        /*0e18*/ 	.short	0x010a
        /*0e1a*/ 	.byte	0xff
	.zero		1


	//   ....[209]....
        /*0e1c*/ 	.word	0x00009c10
        /*0e20*/ 	.word	0x00000000
        /*0e24*/ 	.word	0x000001d0
        /*0e28*/ 	.short	0x010a
        /*0e2a*/ 	.byte	0xff
	.zero		1


	//   ....[210]....
        /*0e2c*/ 	.word	0x00009c60
        /*0e30*/ 	.word	0x00000000
        /*0e34*/ 	.word	0x000001a0
        /*0e38*/ 	.short	0x010a
        /*0e3a*/ 	.byte	0xff
	.zero		1


	//   ....[211]....
        /*0e3c*/ 	.word	0x00009cb0
        /*0e40*/ 	.word	0x00000073
        /*0e44*/ 	.word	0x000001f0
        /*0e48*/ 	.short	0x010a
        /*0e4a*/ 	.byte	0xff
	.zero		1


	//   ....[212]....
        /*0e4c*/ 	.word	0x00009d00
        /*0e50*/ 	.word	0x00000003
        /*0e54*/ 	.word	0x000001a0
        /*0e58*/ 	.short	0x010a
        /*0e5a*/ 	.byte	0xff
	.zero		1


	//----- nvinfo : EIATTR_NUM_MBARRIERS
	.align		4
.L_47:
        /*0e5c*/ 	.byte	0x03, 0x38
        /*0e5e*/ 	.short	0x004b


	//----- nvinfo : EIATTR_EXIT_INSTR_OFFSETS
	.align		4
        /*0e60*/ 	.byte	0x04, 0x1c
        /*0e62*/ 	.short	(.L_49 - .L_48)


	//   ....[0]....
.L_48:
        /*0e64*/ 	.word	0x000036c0


	//   ....[1]....
        /*0e68*/ 	.word	0x00003bb0


	//   ....[2]....
        /*0e6c*/ 	.word	0x00003c10


	//   ....[3]....
        /*0e70*/ 	.word	0x00004eb0


	//   ....[4]....
        /*0e74*/ 	.word	0x00005c80


	//   ....[5]....
        /*0e78*/ 	.word	0x00005cc0


	//   ....[6]....
        /*0e7c*/ 	.word	0x00008a40


	//----- nvinfo : EIATTR_MAX_THREADS
	.align		4
.L_49:
        /*0e80*/ 	.byte	0x04, 0x05
        /*0e82*/ 	.short	(.L_51 - .L_50)
.L_50:
        /*0e84*/ 	.word	0x00000100
        /*0e88*/ 	.word	0x00000001
        /*0e8c*/ 	.word	0x00000001


	//----- nvinfo : EIATTR_CRS_STACK_SIZE
	.align		4
.L_51:
        /*0e90*/ 	.byte	0x04, 0x1e
        /*0e92*/ 	.short	(.L_53 - .L_52)
.L_52:
        /*0e94*/ 	.word	0x00000000


	//----- nvinfo : EIATTR_CBANK_PARAM_SIZE
	.align		4
.L_53:
        /*0e98*/ 	.byte	0x03, 0x19
        /*0e9a*/ 	.short	0x0800


	//----- nvinfo : EIATTR_PARAM_CBANK
	.align		4
        /*0e9c*/ 	.byte	0x04, 0x0a
        /*0e9e*/ 	.short	(.L_55 - .L_54)
	.align		4
.L_54:
        /*0ea0*/ 	.word	index@(.nv.constant0._ZN7cutlass13device_kernelINS_4gemm6kernel13GemmUniversalIN4cute5tupleIJiiiiEEENS1_10collective13CollectiveMmaINS1_35MainloopSm100TmaUmmaWarpSpecializedILi26ELi2ELi4ENS5_IJNS4_1CILi2EEENSA_ILi1EEESC_EEEEENS5_IJNSA_ILi128EEESF_NSA_ILi64EEEEEENS_12float_e4m3_tENS5_IJlSC_lEEESI_SJ_NS4_8TiledMMAINS4_8MMA_AtomIJNS4_10MMA_TraitsINS4_25SM100_MMA_F8F6F4_2x1SM_SSEJSI_SI_fSF_SF_NS4_17integral_constantINS4_4UMMA5MajorELSQ_0EEESR_NSO_INSP_7ScaleInELSS_0EEEST_EEEEEENS4_6LayoutINS5_IJSC_SC_SC_EEENS5_IJNSA_ILi0EEESY_SY_EEEEENS5_IJNS4_10UnderscoreES11_S11_EEEEENS4_18SM100_TMA_2SM_LOADENS4_14ComposedLayoutINS4_7SwizzleILi2ELi4ELi3EEENS4_18smem_ptr_flag_bitsILi8EEENSW_INS5_IJNSA_ILi8EEESG_EEENS5_IJSG_SC_EEEEEEEvNS4_8identityES14_S1E_vS1F_EENS_8epilogue10collective18CollectiveEpilogueINS1H_23Sm100TmaWarpSpecializedILi2ELi2ELi32ELb0ELb0EEEJNS5_IJSG_SF_SG_EEENS5_IJNSW_ISG_SC_EENSW_INS5_IJNSA_ILi32EEESB_EEENS5_IJSC_SG_EEEEEEEESI_SJ_SI_SJ_NS1H_6fusion15FusionCallbacksIS1L_NS1T_23LinCombPerRowBiasEltActINS1H_6thread4ReLuESI_fSI_SI_fLi16ELNS_15FloatRoundStyleE2EEES1M_S1S_JEEENS4_5SM1004TMEM4LOAD26SM100_TMEM_LOAD_32dp32b32xENS4_13SM90_TMA_LOADENS15_INS16_ILi1ELi4ELi3EEES19_NSW_INS5_IJS1A_S1O_EEENS5_IJS1O_SC_EEEEEEENS4_39AutoVectorizingCopyWithAssumedAlignmentILi128EEENS4_14SM90_TMA_STOREES2A_S2C_S2C_EEEvvEEEEvNT_6ParamsE)
        /*0ea4*/ 	.short	0x0380
        /*0ea6*/ 	.short	0x0800


	//----- nvinfo : EIATTR_SW_WAR
	.align		4
.L_55:
        /*0ea8*/ 	.byte	0x04, 0x36
        /*0eaa*/ 	.short	(.L_57 - .L_56)
.L_56:
        /*0eac*/ 	.word	0x00000008
.L_57:


//--------------------- .nv.callgraph             --------------------------
	.section	.nv.callgraph,"",@"SHT_CUDA_CALLGRAPH"
	.align	4
	.sectionentsize	8
	.align		4
        /*0000*/ 	.word	0x00000000
	.align		4
        /*0004*/ 	.word	0xffffffff
	.align		4
        /*0008*/ 	.word	index@(_ZN7cutlass13device_kernelINS_4gemm6kernel13GemmUniversalIN4cute5tupleIJiiiiEEENS1_10collective13CollectiveMmaINS1_35MainloopSm100TmaUmmaWarpSpecializedILi26ELi2ELi4ENS5_IJNS4_1CILi2EEENSA_ILi1EEESC_EEEEENS5_IJNSA_ILi128EEESF_NSA_ILi64EEEEEENS_12float_e4m3_tENS5_IJlSC_lEEESI_SJ_NS4_8TiledMMAINS4_8MMA_AtomIJNS4_10MMA_TraitsINS4_25SM100_MMA_F8F6F4_2x1SM_SSEJSI_SI_fSF_SF_NS4_17integral_constantINS4_4UMMA5MajorELSQ_0EEESR_NSO_INSP_7ScaleInELSS_0EEEST_EEEEEENS4_6LayoutINS5_IJSC_SC_SC_EEENS5_IJNSA_ILi0EEESY_SY_EEEEENS5_IJNS4_10UnderscoreES11_S11_EEEEENS4_18SM100_TMA_2SM_LOADENS4_14ComposedLayoutINS4_7SwizzleILi2ELi4ELi3EEENS4_18smem_ptr_flag_bitsILi8EEENSW_INS5_IJNSA_ILi8EEESG_EEENS5_IJSG_SC_EEEEEEEvNS4_8identityES14_S1E_vS1F_EENS_8epilogue10collective18CollectiveEpilogueINS1H_23Sm100TmaWarpSpecializedILi2ELi2ELi32ELb0ELb0EEEJNS5_IJSG_SF_SG_EEENS5_IJNSW_ISG_SC_EENSW_INS5_IJNSA_ILi32EEESB_EEENS5_IJSC_SG_EEEEEEEESI_SJ_SI_SJ_NS1H_6fusion15FusionCallbacksIS1L_NS1T_23LinCombPerRowBiasEltActINS1H_6thread4ReLuESI_fSI_SI_fLi16ELNS_15FloatRoundStyleE2EEES1M_S1S_JEEENS4_5SM1004TMEM4LOAD26SM100_TMEM_LOAD_32dp32b32xENS4_13SM90_TMA_LOADENS15_INS16_ILi1ELi4ELi3EEES19_NSW_INS5_IJS1A_S1O_EEENS5_IJS1O_SC_EEEEEEENS4_39AutoVectorizingCopyWithAssumedAlignmentILi128EEENS4_14SM90_TMA_STOREES2A_S2C_S2C_EEEvvEEEEvNT_6ParamsE)
	.align		4
        /*000c*/ 	.word	index@(__assertfail)
	.align		4
        /*0010*/ 	.word	0x00000000
	.align		4
        /*0014*/ 	.word	0xfffffffe
	.align		4
        /*0018*/ 	.word	0x00000000
	.align		4
        /*001c*/ 	.word	0xfffffffd
	.align		4
        /*0020*/ 	.word	0x00000000
	.align		4
        /*0024*/ 	.word	0xfffffffc


//--------------------- .nv.constant4             --------------------------
	.section	.nv.constant4,"a",@progbits
	.align	8
	.align		8
.nv.constant4:
        /*0000*/ 	.dword	__assertfail
	.align		8
        /*0008*/ 	.dword	__unnamed_1
	.align		8
        /*0010*/ 	.dword	__unnamed_2
	.align		8
        /*0018*/ 	.dword	_ZN39_INTERNAL_5f299c11_4_k_cu_304a7f37_29524cuda3std3__45__cpo5beginE
	.align		8
        /*0020*/ 	.dword	_ZN39_INTERNAL_5f299c11_4_k_cu_304a7f37_29524cuda3std3__45__cpo3endE
	.align		8
        /*0028*/ 	.dword	_ZN39_INTERNAL_5f299c11_4_k_cu_304a7f37_29524cuda3std3__45__cpo6cbeginE
	.align		8
        /*0030*/ 	.dword	_ZN39_INTERNAL_5f299c11_4_k_cu_304a7f37_29524cuda3std3__45__cpo4cendE
	.align		8
        /*0038*/ 	.dword	_ZN39_INTERNAL_5f299c11_4_k_cu_304a7f37_29524cuda3std3__441_GLOBAL__N__5f299c11_4_k_cu_304a7f37_29526ignoreE
	.align		8
        /*0040*/ 	.dword	_ZN39_INTERNAL_5f299c11_4_k_cu_304a7f37_29524cuda3std3__419piecewise_constructE
	.align		8
        /*0048*/ 	.dword	_ZN39_INTERNAL_5f299c11_4_k_cu_304a7f37_29524cuda3std3__48in_placeE
	.align		8
        /*0050*/ 	.dword	_ZN39_INTERNAL_5f299c11_4_k_cu_304a7f37_29524cuda3std6ranges3__45__cpo4swapE
	.align		8
        /*0058*/ 	.dword	_ZN39_INTERNAL_5f299c11_4_k_cu_304a7f37_29524cuda3std6ranges3__45__cpo9iter_moveE
	.align		8
        /*0060*/ 	.dword	_ZN39_INTERNAL_5f299c11_4_k_cu_304a7f37_29524cute7productE
	.align		8
        /*0068*/ 	.dword	_ZN39_INTERNAL_5f299c11_4_k_cu_304a7f37_29524cute1_E
	.align		8
        /*0070*/ 	.dword	$str$25
	.align		8
        /*0078*/ 	.dword	$str$26
	.align		8
        /*0080*/ 	.dword	$str$27
	.align		8
        /*0088*/ 	.dword	$str$28


//--------------------- .text._ZN7cutlass13device_kernelINS_4gemm6kernel13GemmUniversalIN4cute5tupleIJiiiiEEENS1_10collective13CollectiveMmaINS1_35MainloopSm100TmaUmmaWarpSpecializedILi26ELi2ELi4ENS5_IJNS4_1CILi2EEENSA_ILi1EEESC_EEEEENS5_IJNSA_ILi128EEESF_NSA_ILi64EEEEEENS_12float_e4m3_tENS5_IJlSC_lEEESI_SJ_NS4_8TiledMMAINS4_8MMA_AtomIJNS4_10MMA_TraitsINS4_25SM100_MMA_F8F6F4_2x1SM_SSEJSI_SI_fSF_SF_NS4_17integral_constantINS4_4UMMA5MajorELSQ_0EEESR_NSO_INSP_7ScaleInELSS_0EEEST_EEEEEENS4_6LayoutINS5_IJSC_SC_SC_EEENS5_IJNSA_ILi0EEESY_SY_EEEEENS5_IJNS4_10UnderscoreES11_S11_EEEEENS4_18SM100_TMA_2SM_LOADENS4_14ComposedLayoutINS4_7SwizzleILi2ELi4ELi3EEENS4_18smem_ptr_flag_bitsILi8EEENSW_INS5_IJNSA_ILi8EEESG_EEENS5_IJSG_SC_EEEEEEEvNS4_8identityES14_S1E_vS1F_EENS_8epilogue10collective18CollectiveEpilogueINS1H_23Sm100TmaWarpSpecializedILi2ELi2ELi32ELb0ELb0EEEJNS5_IJSG_SF_SG_EEENS5_IJNSW_ISG_SC_EENSW_INS5_IJNSA_ILi32EEESB_EEENS5_IJSC_SG_EEEEEEEESI_SJ_SI_SJ_NS1H_6fusion15FusionCallbacksIS1L_NS1T_23LinCombPerRowBiasEltActINS1H_6thread4ReLuESI_fSI_SI_fLi16ELNS_15FloatRoundStyleE2EEES1M_S1S_JEEENS4_5SM1004TMEM4LOAD26SM100_TMEM_LOAD_32dp32b32xENS4_13SM90_TMA_LOADENS15_INS16_ILi1ELi4ELi3EEES19_NSW_INS5_IJS1A_S1O_EEENS5_IJS1O_SC_EEEEEEENS4_39AutoVectorizingCopyWithAssumedAlignmentILi128EEENS4_14SM90_TMA_STOREES2A_S2C_S2C_EEEvvEEEEvNT_6ParamsE --------------------------
	.section	.text._ZN7cutlass13device_kernelINS_4gemm6kernel13GemmUniversalIN4cute5tupleIJiiiiEEENS1_10collective13CollectiveMmaINS1_35MainloopSm100TmaUmmaWarpSpecializedILi26ELi2ELi4ENS5_IJNS4_1CILi2EEENSA_ILi1EEESC_EEEEENS5_IJNSA_ILi128EEESF_NSA_ILi64EEEEEENS_12float_e4m3_tENS5_IJlSC_lEEESI_SJ_NS4_8TiledMMAINS4_8MMA_AtomIJNS4_10MMA_TraitsINS4_25SM100_MMA_F8F6F4_2x1SM_SSEJSI_SI_fSF_SF_NS4_17integral_constantINS4_4UMMA5MajorELSQ_0EEESR_NSO_INSP_7ScaleInELSS_0EEEST_EEEEEENS4_6LayoutINS5_IJSC_SC_SC_EEENS5_IJNSA_ILi0EEESY_SY_EEEEENS5_IJNS4_10UnderscoreES11_S11_EEEEENS4_18SM100_TMA_2SM_LOADENS4_14ComposedLayoutINS4_7SwizzleILi2ELi4ELi3EEENS4_18smem_ptr_flag_bitsILi8EEENSW_INS5_IJNSA_ILi8EEESG_EEENS5_IJSG_SC_EEEEEEEvNS4_8identityES14_S1E_vS1F_EENS_8epilogue10collective18CollectiveEpilogueINS1H_23Sm100TmaWarpSpecializedILi2ELi2ELi32ELb0ELb0EEEJNS5_IJSG_SF_SG_EEENS5_IJNSW_ISG_SC_EENSW_INS5_IJNSA_ILi32EEESB_EEENS5_IJSC_SG_EEEEEEEESI_SJ_SI_SJ_NS1H_6fusion15FusionCallbacksIS1L_NS1T_23LinCombPerRowBiasEltActINS1H_6thread4ReLuESI_fSI_SI_fLi16ELNS_15FloatRoundStyleE2EEES1M_S1S_JEEENS4_5SM1004TMEM4LOAD26SM100_TMEM_LOAD_32dp32b32xENS4_13SM90_TMA_LOADENS15_INS16_ILi1ELi4ELi3EEES19_NSW_INS5_IJS1A_S1O_EEENS5_IJS1O_SC_EEEEEEENS4_39AutoVectorizingCopyWithAssumedAlignmentILi128EEENS4_14SM90_TMA_STOREES2A_S2C_S2C_EEEvvEEEEvNT_6ParamsE,"ax",@progbits
	.align	128
.text._ZN7cutlass13device_kernelINS_4gemm6kernel13GemmUniversalIN4cute5tupleIJiiiiEEENS1_10collective13CollectiveMmaINS1_35MainloopSm100TmaUmmaWarpSpecializedILi26ELi2ELi4ENS5_IJNS4_1CILi2EEENSA_ILi1EEESC_EEEEENS5_IJNSA_ILi128EEESF_NSA_ILi64EEEEEENS_12float_e4m3_tENS5_IJlSC_lEEESI_SJ_NS4_8TiledMMAINS4_8MMA_AtomIJNS4_10MMA_TraitsINS4_25SM100_MMA_F8F6F4_2x1SM_SSEJSI_SI_fSF_SF_NS4_17integral_constantINS4_4UMMA5MajorELSQ_0EEESR_NSO_INSP_7ScaleInELSS_0EEEST_EEEEEENS4_6LayoutINS5_IJSC_SC_SC_EEENS5_IJNSA_ILi0EEESY_SY_EEEEENS5_IJNS4_10UnderscoreES11_S11_EEEEENS4_18SM100_TMA_2SM_LOADENS4_14ComposedLayoutINS4_7SwizzleILi2ELi4ELi3EEENS4_18smem_ptr_flag_bitsILi8EEENSW_INS5_IJNSA_ILi8EEESG_EEENS5_IJSG_SC_EEEEEEEvNS4_8identityES14_S1E_vS1F_EENS_8epilogue10collective18CollectiveEpilogueINS1H_23Sm100TmaWarpSpecializedILi2ELi2ELi32ELb0ELb0EEEJNS5_IJSG_SF_SG_EEENS5_IJNSW_ISG_SC_EENSW_INS5_IJNSA_ILi32EEESB_EEENS5_IJSC_SG_EEEEEEEESI_SJ_SI_SJ_NS1H_6fusion15FusionCallbacksIS1L_NS1T_23LinCombPerRowBiasEltActINS1H_6thread4ReLuESI_fSI_SI_fLi16ELNS_15FloatRoundStyleE2EEES1M_S1S_JEEENS4_5SM1004TMEM4LOAD26SM100_TMEM_LOAD_32dp32b32xENS4_13SM90_TMA_LOADENS15_INS16_ILi1ELi4ELi3EEES19_NSW_INS5_IJS1A_S1O_EEENS5_IJS1O_SC_EEEEEEENS4_39AutoVectorizingCopyWithAssumedAlignmentILi128EEENS4_14SM90_TMA_STOREES2A_S2C_S2C_EEEvvEEEEvNT_6ParamsE:
        .type           _ZN7cutlass13device_kernelINS_4gemm6kernel13GemmUniversalIN4cute5tupleIJiiiiEEENS1_10collective13CollectiveMmaINS1_35MainloopSm100TmaUmmaWarpSpecializedILi26ELi2ELi4ENS5_IJNS4_1CILi2EEENSA_ILi1EEESC_EEEEENS5_IJNSA_ILi128EEESF_NSA_ILi64EEEEEENS_12float_e4m3_tENS5_IJlSC_lEEESI_SJ_NS4_8TiledMMAINS4_8MMA_AtomIJNS4_10MMA_TraitsINS4_25SM100_MMA_F8F6F4_2x1SM_SSEJSI_SI_fSF_SF_NS4_17integral_constantINS4_4UMMA5MajorELSQ_0EEESR_NSO_INSP_7ScaleInELSS_0EEEST_EEEEEENS4_6LayoutINS5_IJSC_SC_SC_EEENS5_IJNSA_ILi0EEESY_SY_EEEEENS5_IJNS4_10UnderscoreES11_S11_EEEEENS4_18SM100_TMA_2SM_LOADENS4_14ComposedLayoutINS4_7SwizzleILi2ELi4ELi3EEENS4_18smem_ptr_flag_bitsILi8EEENSW_INS5_IJNSA_ILi8EEESG_EEENS5_IJSG_SC_EEEEEEEvNS4_8identityES14_S1E_vS1F_EENS_8epilogue10collective18CollectiveEpilogueINS1H_23Sm100TmaWarpSpecializedILi2ELi2ELi32ELb0ELb0EEEJNS5_IJSG_SF_SG_EEENS5_IJNSW_ISG_SC_EENSW_INS5_IJNSA_ILi32EEESB_EEENS5_IJSC_SG_EEEEEEEESI_SJ_SI_SJ_NS1H_6fusion15FusionCallbacksIS1L_NS1T_23LinCombPerRowBiasEltActINS1H_6thread4ReLuESI_fSI_SI_fLi16ELNS_15FloatRoundStyleE2EEES1M_S1S_JEEENS4_5SM1004TMEM4LOAD26SM100_TMEM_LOAD_32dp32b32xENS4_13SM90_TMA_LOADENS15_INS16_ILi1ELi4ELi3EEES19_NSW_INS5_IJS1A_S1O_EEENS5_IJS1O_SC_EEEEEEENS4_39AutoVectorizingCopyWithAssumedAlignmentILi128EEENS4_14SM90_TMA_STOREES2A_S2C_S2C_EEEvvEEEEvNT_6ParamsE,@function
        .size           _ZN7cutlass13device_kernelINS_4gemm6kernel13GemmUniversalIN4cute5tupleIJiiiiEEENS1_10collective13CollectiveMmaINS1_35MainloopSm100TmaUmmaWarpSpecializedILi26ELi2ELi4ENS5_IJNS4_1CILi2EEENSA_ILi1EEESC_EEEEENS5_IJNSA_ILi128EEESF_NSA_ILi64EEEEEENS_12float_e4m3_tENS5_IJlSC_lEEESI_SJ_NS4_8TiledMMAINS4_8MMA_AtomIJNS4_10MMA_TraitsINS4_25SM100_MMA_F8F6F4_2x1SM_SSEJSI_SI_fSF_SF_NS4_17integral_constantINS4_4UMMA5MajorELSQ_0EEESR_NSO_INSP_7ScaleInELSS_0EEEST_EEEEEENS4_6LayoutINS5_IJSC_SC_SC_EEENS5_IJNSA_ILi0EEESY_SY_EEEEENS5_IJNS4_10UnderscoreES11_S11_EEEEENS4_18SM100_TMA_2SM_LOADENS4_14ComposedLayoutINS4_7SwizzleILi2ELi4ELi3EEENS4_18smem_ptr_flag_bitsILi8EEENSW_INS5_IJNSA_ILi8EEESG_EEENS5_IJSG_SC_EEEEEEEvNS4_8identityES14_S1E_vS1F_EENS_8epilogue10collective18CollectiveEpilogueINS1H_23Sm100TmaWarpSpecializedILi2ELi2ELi32ELb0ELb0EEEJNS5_IJSG_SF_SG_EEENS5_IJNSW_ISG_SC_EENSW_INS5_IJNSA_ILi32EEESB_EEENS5_IJSC_SG_EEEEEEEESI_SJ_SI_SJ_NS1H_6fusion15FusionCallbacksIS1L_NS1T_23LinCombPerRowBiasEltActINS1H_6thread4ReLuESI_fSI_SI_fLi16ELNS_15FloatRoundStyleE2EEES1M_S1S_JEEENS4_5SM1004TMEM4LOAD26SM100_TMEM_LOAD_32dp32b32xENS4_13SM90_TMA_LOADENS15_INS16_ILi1ELi4ELi3EEES19_NSW_INS5_IJS1A_S1O_EEENS5_IJS1O_SC_EEEEEEENS4_39AutoVectorizingCopyWithAssumedAlignmentILi128EEENS4_14SM90_TMA_STOREES2A_S2C_S2C_EEEvvEEEEvNT_6ParamsE,(.L_x_232 - _ZN7cutlass13device_kernelINS_4gemm6kernel13GemmUniversalIN4cute5tupleIJiiiiEEENS1_10collective13CollectiveMmaINS1_35MainloopSm100TmaUmmaWarpSpecializedILi26ELi2ELi4ENS5_IJNS4_1CILi2EEENSA_ILi1EEESC_EEEEENS5_IJNSA_ILi128EEESF_NSA_ILi64EEEEEENS_12float_e4m3_tENS5_IJlSC_lEEESI_SJ_NS4_8TiledMMAINS4_8MMA_AtomIJNS4_10MMA_TraitsINS4_25SM100_MMA_F8F6F4_2x1SM_SSEJSI_SI_fSF_SF_NS4_17integral_constantINS4_4UMMA5MajorELSQ_0EEESR_NSO_INSP_7ScaleInELSS_0EEEST_EEEEEENS4_6LayoutINS5_IJSC_SC_SC_EEENS5_IJNSA_ILi0EEESY_SY_EEEEENS5_IJNS4_10UnderscoreES11_S11_EEEEENS4_18SM100_TMA_2SM_LOADENS4_14ComposedLayoutINS4_7SwizzleILi2ELi4ELi3EEENS4_18smem_ptr_flag_bitsILi8EEENSW_INS5_IJNSA_ILi8EEESG_EEENS5_IJSG_SC_EEEEEEEvNS4_8identityES14_S1E_vS1F_EENS_8epilogue10collective18CollectiveEpilogueINS1H_23Sm100TmaWarpSpecializedILi2ELi2ELi32ELb0ELb0EEEJNS5_IJSG_SF_SG_EEENS5_IJNSW_ISG_SC_EENSW_INS5_IJNSA_ILi32EEESB_EEENS5_IJSC_SG_EEEEEEEESI_SJ_SI_SJ_NS1H_6fusion15FusionCallbacksIS1L_NS1T_23LinCombPerRowBiasEltActINS1H_6thread4ReLuESI_fSI_SI_fLi16ELNS_15FloatRoundStyleE2EEES1M_S1S_JEEENS4_5SM1004TMEM4LOAD26SM100_TMEM_LOAD_32dp32b32xENS4_13SM90_TMA_LOADENS15_INS16_ILi1ELi4ELi3EEES19_NSW_INS5_IJS1A_S1O_EEENS5_IJS1O_SC_EEEEEEENS4_39AutoVectorizingCopyWithAssumedAlignmentILi128EEENS4_14SM90_TMA_STOREES2A_S2C_S2C_EEEvvEEEEvNT_6ParamsE)
        .other          _ZN7cutlass13device_kernelINS_4gemm6kernel13GemmUniversalIN4cute5tupleIJiiiiEEENS1_10collective13CollectiveMmaINS1_35MainloopSm100TmaUmmaWarpSpecializedILi26ELi2ELi4ENS5_IJNS4_1CILi2EEENSA_ILi1EEESC_EEEEENS5_IJNSA_ILi128EEESF_NSA_ILi64EEEEEENS_12float_e4m3_tENS5_IJlSC_lEEESI_SJ_NS4_8TiledMMAINS4_8MMA_AtomIJNS4_10MMA_TraitsINS4_25SM100_MMA_F8F6F4_2x1SM_SSEJSI_SI_fSF_SF_NS4_17integral_constantINS4_4UMMA5MajorELSQ_0EEESR_NSO_INSP_7ScaleInELSS_0EEEST_EEEEEENS4_6LayoutINS5_IJSC_SC_SC_EEENS5_IJNSA_ILi0EEESY_SY_EEEEENS5_IJNS4_10UnderscoreES11_S11_EEEEENS4_18SM100_TMA_2SM_LOADENS4_14ComposedLayoutINS4_7SwizzleILi2ELi4ELi3EEENS4_18smem_ptr_flag_bitsILi8EEENSW_INS5_IJNSA_ILi8EEESG_EEENS5_IJSG_SC_EEEEEEEvNS4_8identityES14_S1E_vS1F_EENS_8epilogue10collective18CollectiveEpilogueINS1H_23Sm100TmaWarpSpecializedILi2ELi2ELi32ELb0ELb0EEEJNS5_IJSG_SF_SG_EEENS5_IJNSW_ISG_SC_EENSW_INS5_IJNSA_ILi32EEESB_EEENS5_IJSC_SG_EEEEEEEESI_SJ_SI_SJ_NS1H_6fusion15FusionCallbacksIS1L_NS1T_23LinCombPerRowBiasEltActINS1H_6thread4ReLuESI_fSI_SI_fLi16ELNS_15FloatRoundStyleE2EEES1M_S1S_JEEENS4_5SM1004TMEM4LOAD26SM100_TMEM_LOAD_32dp32b32xENS4_13SM90_TMA_LOADENS15_INS16_ILi1ELi4ELi3EEES19_NSW_INS5_IJS1A_S1O_EEENS5_IJS1O_SC_EEEEEEENS4_39AutoVectorizingCopyWithAssumedAlignmentILi128EEENS4_14SM90_TMA_STOREES2A_S2C_S2C_EEEvvEEEEvNT_6ParamsE,@"STO_CUDA_ENTRY STV_DEFAULT"
_ZN7cutlass13device_kernelINS_4gemm6kernel13GemmUniversalIN4cute5tupleIJiiiiEEENS1_10collective13CollectiveMmaINS1_35MainloopSm100TmaUmmaWarpSpecializedILi26ELi2ELi4ENS5_IJNS4_1CILi2EEENSA_ILi1EEESC_EEEEENS5_IJNSA_ILi128EEESF_NSA_ILi64EEEEEENS_12float_e4m3_tENS5_IJlSC_lEEESI_SJ_NS4_8TiledMMAINS4_8MMA_AtomIJNS4_10MMA_TraitsINS4_25SM100_MMA_F8F6F4_2x1SM_SSEJSI_SI_fSF_SF_NS4_17integral_constantINS4_4UMMA5MajorELSQ_0EEESR_NSO_INSP_7ScaleInELSS_0EEEST_EEEEEENS4_6LayoutINS5_IJSC_SC_SC_EEENS5_IJNSA_ILi0EEESY_SY_EEEEENS5_IJNS4_10UnderscoreES11_S11_EEEEENS4_18SM100_TMA_2SM_LOADENS4_14ComposedLayoutINS4_7SwizzleILi2ELi4ELi3EEENS4_18smem_ptr_flag_bitsILi8EEENSW_INS5_IJNSA_ILi8EEESG_EEENS5_IJSG_SC_EEEEEEEvNS4_8identityES14_S1E_vS1F_EENS_8epilogue10collective18CollectiveEpilogueINS1H_23Sm100TmaWarpSpecializedILi2ELi2ELi32ELb0ELb0EEEJNS5_IJSG_SF_SG_EEENS5_IJNSW_ISG_SC_EENSW_INS5_IJNSA_ILi32EEESB_EEENS5_IJSC_SG_EEEEEEEESI_SJ_SI_SJ_NS1H_6fusion15FusionCallbacksIS1L_NS1T_23LinCombPerRowBiasEltActINS1H_6thread4ReLuESI_fSI_SI_fLi16ELNS_15FloatRoundStyleE2EEES1M_S1S_JEEENS4_5SM1004TMEM4LOAD26SM100_TMEM_LOAD_32dp32b32xENS4_13SM90_TMA_LOADENS15_INS16_ILi1ELi4ELi3EEES19_NSW_INS5_IJS1A_S1O_EEENS5_IJS1O_SC_EEEEEEENS4_39AutoVectorizingCopyWithAssumedAlignmentILi128EEENS4_14SM90_TMA_STOREES2A_S2C_S2C_EEEvvEEEEvNT_6ParamsE:
[----:B------:R-:W1:Y:S01]  /*0000*/  LDC R1, c[0x0][0x37c] ;  /* 0x0000df00ff017b82 */ /* 0x000e620000000800 */
[----:B------:R-:W2:Y:S01]  /*0010*/  S2R R111, SR_TID.X ;  /* 0x00000000006f7919 */ /* 0x000ea20000002100 */
[----:B------:R-:W3:Y:S06]  /*0020*/  LDCU.64 UR8, c[0x0][0x890] ;  /* 0x00011200ff0877ac */ /* 0x000eec0008000a00 */
[----:B------:R-:W4:Y:S01]  /*0030*/  S2UR UR37, SR_CgaCtaId ;  /* 0x00000000002579c3 */ /* 0x000f220000008800 */
[----:B------:R-:W-:Y:S02]  /*0040*/  PRMT R98, RZ, 0x7610, R98 ;  /* 0x00007610ff627816 */ /* 0x000fe40000000062 */
[----:B------:R-:W-:Y:S01]  /*0050*/  ELECT P0, URZ, PT ;  /* 0x0000000000ff782f */ /* 0x000fe20003800000 */
[----:B------:R-:W1:Y:S01]  /*0060*/  LDCU.64 UR46, c[0x0][0x358] ;  /* 0x00006b00ff2e77ac */ /* 0x000e620008000a00 */
[----:B---3--:R-:W-:-:S04]  /*0070*/  UISETP.NE.U32.AND UP1, UPT, UR8, URZ, UPT ;  /* 0x000000ff0800728c */ /* 0x008fc8000bf25070 */
[----:B------:R-:W-:Y:S02]  /*0080*/  UISETP.NE.AND.EX UP2, UPT, UR9, URZ, UPT, UP1 ;  /* 0x000000ff0900728c */ /* 0x000fe4000bf45310 */
[----:B----4-:R-:W-:Y:S02]  /*0090*/  ULOP3.LUT UR5, UR37, 0x1, URZ, 0xc0, !UPT ;  /* 0x0000000125057892 */ /* 0x010fe4000f8ec0ff */
[----:B------:R-:W-:Y:S01]  /*00a0*/  ULOP3.LUT UR4, UR37, 0x1, URZ, 0x3c, !UPT ;  /* 0x0000000125047892 */ /* 0x000fe2000f8e3cff */
[----:B--2---:R-:W-:-:S05]  /*00b0*/  SHF.R.U32.HI R104, RZ, 0x5, R111 ;  /* 0x00000005ff687819 */ /* 0x004fca000001166f */
[----:B------:R-:W2:Y:S02]  /*00c0*/  SHFL.IDX PT, R0, R104, RZ, 0x1f ;  /* 0x00001fff68007589 */ /* 0x000ea400000e0000 */
[----:B--2---:R-:W-:Y:S01]  /*00d0*/  R2UR UR10, R0 ;  /* 0x00000000000a72ca */ /* 0x004fe200000e0000 */
[----:B-1----:R-:W-:Y:S05]  /*00e0*/  BRA.U UP2, `(.L_x_0) ;  /* 0x00000001022c7547 */ /* 0x002fea000b800000 */
[----:B------:R-:W1:Y:S02]  /*00f0*/  LDCU.64 UR6, c[0x0][0x888] ;  /* 0x00011100ff0677ac */ /* 0x000e640008000a00 */
[----:B-1----:R-:W-:-:S04]  /*0100*/  UISETP.NE.U32.AND UP0, UPT, UR6, URZ, UPT ;  /* 0x000000ff0600728c */ /* 0x002fc8000bf05070 */
[----:B------:R-:W-:-:S09]  /*0110*/  UISETP.NE.AND.EX UP0, UPT, UR7, URZ, UPT, UP0 ;  /* 0x000000ff0700728c */ /* 0x000fd2000bf05300 */
[----:B------:R-:W-:Y:S05]  /*0120*/  BRA.U !UP0, `(.L_x_1) ;  /* 0x0000000108107547 */ /* 0x000fea000b800000 */
[----:B------:R-:W1:Y:S02]  /*0130*/  LDC.64 R46, c[0x0][0x888] ;  /* 0x00022200ff2e7b82 */ /* 0x000e640000000a00 */
[----:B-1----:R1:W5:Y:S01]  /*0140*/  LDG.E R46, desc[UR46][R46.64] ;  /* 0x0000002e2e2e7981 */ /* 0x002362000c1e1900 */
[----:B------:R-:W-:Y:S01]  /*0150*/  HFMA2 R98, -RZ, RZ, 0, 5.9604644775390625e-08 ;  /* 0x00000001ff627431 */ /* 0x000fe200000001ff */
[----:B------:R-:W-:Y:S05]  /*0160*/  BRA `(.L_x_0) ;  /* 0x00000000000c7947 */ /* 0x000fea0003800000 */
.L_x_1:
[----:B------:R-:W1:Y:S01]  /*0170*/  LDCU UR6, c[0x0][0x880] ;  /* 0x00011000ff0677ac */ /* 0x000e620008000800 */
[----:B------:R-:W-:Y:S01]  /*0180*/  HFMA2 R98, -RZ, RZ, 0, 5.9604644775390625e-08 ;  /* 0x00000001ff627431 */ /* 0x000fe200000001ff */
[----:B-1----:R-:W-:-:S07]  /*0190*/  MOV R46, UR6 ;  /* 0x00000006002e7c02 */ /* 0x002fce0008000f00 */
.L_x_0:
[----:B------:R-:W2:Y:S02]  /*01a0*/  LDCU.64 UR6, c[0x0][0x8b0] ;  /* 0x00011600ff0677ac */ /* 0x000ea40008000a00 */
[----:B--2---:R-:W-:-:S04]  /*01b0*/  UISETP.NE.U32.AND UP0, UPT, UR6, URZ, UPT ;  /* 0x000000ff0600728c */ /* 0x004fc8000bf05070 */
[----:B------:R-:W-:-:S09]  /*01c0*/  UISETP.NE.AND.EX UP0, UPT, UR7, URZ, UPT, UP0 ;  /* 0x000000ff0700728c */ /* 0x000fd2000bf05300 */
[----:B------:R-:W-:Y:S05]  /*01d0*/  BRA.U UP0, `(.L_x_2) ;  /* 0x0000000100247547 */ /* 0x000fea000b800000 */
[----:B------:R-:W2:Y:S02]  /*01e0*/  LDCU.64 UR6, c[0x0][0x8a8] ;  /* 0x00011500ff0677ac */ /* 0x000ea40008000a00 */
[----:B--2---:R-:W-:-:S04]  /*01f0*/  UISETP.NE.U32.AND UP0, UPT, UR6, URZ, UPT ;  /* 0x000000ff0600728c */ /* 0x004fc8000bf05070 */
[----:B------:R-:W-:-:S09]  /*0200*/  UISETP.NE.AND.EX UP0, UPT, UR7, URZ, UPT, UP0 ;  /* 0x000000ff0700728c */ /* 0x000fd2000bf05300 */
[----:B------:R-:W-:Y:S05]  /*0210*/  BRA.U !UP0, `(.L_x_3) ;  /* 0x00000001080c7547 */ /* 0x000fea000b800000 */
[----:B------:R-:W2:Y:S02]  /*0220*/  LDC.64 R2, c[0x0][0x8a8] ;  /* 0x00022a00ff027b82 */ /* 0x000ea40000000a00 */
[----:B--2---:R2:W5:Y:S01]  /*0230*/  LDG.E R45, desc[UR46][R2.64] ;  /* 0x0000002e022d7981 */ /* 0x004562000c1e1900 */
[----:B------:R-:W-:Y:S05]  /*0240*/  BRA `(.L_x_2) ;  /* 0x0000000000087947 */ /* 0x000fea0003800000 */
.L_x_3:
[----:B------:R-:W2:Y:S02]  /*0250*/  LDCU UR6, c[0x0][0x8a0] ;  /* 0x00011400ff0677ac */ /* 0x000ea40008000800 */
[----:B--2---:R-:W-:Y:S02]  /*0260*/  MOV R45, UR6 ;  /* 0x00000006002d7c02 */ /* 0x004fe40008000f00 */
.L_x_2:
[----:B------:R-:W-:Y:S01]  /*0270*/  IMAD.U32 R0, RZ, RZ, UR10 ;  /* 0x0000000aff007e24 */ /* 0x000fe2000f8e00ff */
[----:B------:R-:W-:Y:S04]  /*0280*/  BSSY.RECONVERGENT B0, `(.L_x_4) ;  /* 0x000000c000007945 */ /* 0x000fe80003800200 */
[C---:B------:R-:W-:Y:S02]  /*0290*/  ISETP.NE.OR P2, PT, R0.reuse, 0x1, !P0 ;  /* 0x000000010000780c */ /* 0x040fe40004745670 */
[----:B------:R-:W-:-:S11]  /*02a0*/  ISETP.NE.OR P1, PT, R0, 0x3, !P0 ;  /* 0x000000030000780c */ /* 0x000fd60004725670 */
[----:B------:R-:W-:Y:S05]  /*02b0*/  @P2 BRA `(.L_x_5) ;  /* 0x0000000000202947 */ /* 0x000fea0003800000 */
[----:B------:R-:W3:Y:S02]  /*02c0*/  LDCU.64 UR6, c[0x0][0x348] ;  /* 0x00006900ff0677ac */ /* 0x000ee40008000a00 */
[----:B---3--:R-:W-:Y:S02]  /*02d0*/  UIADD3 UR12, UP3, UPT, UR6, 0x80, URZ ;  /* 0x00000080060c7890 */ /* 0x008fe4000ff7e0ff */
[----:B------:R-:W-:Y:S02]  /*02e0*/  UIADD3 UR6, UP0, UPT, UR6, 0x180, URZ ;  /* 0x0000018006067890 */ /* 0x000fe4000ff1e0ff */
[----:B------:R-:W-:Y:S02]  /*02f0*/  UIADD3.X UR13, UPT, UPT, URZ, UR7, URZ, UP3, !UPT ;  /* 0x00000007ff0d7290 */ /* 0x000fe40009ffe4ff */
[----:B------:R-:W-:-:S07]  /*0300*/  UIADD3.X UR7, UPT, UPT, URZ, UR7, URZ, UP0, !UPT ;  /* 0x00000007ff077290 */ /* 0x000fce00087fe4ff */
[----:B------:R3:W-:Y:S02]  /*0310*/  UTMACCTL.PF [UR12] ;  /* 0x000000000c0079b9 */ /* 0x0007e40008040000 */
[----:B------:R3:W-:Y:S02]  /*0320*/  UTMACCTL.PF [UR6] ;  /* 0x00000000060079b9 */ /* 0x0007e40008040000 */
[----:B---3--:R-:W-:Y:S01]  /*0330*/  NOP ;  /* 0x0000000000007918 */ /* 0x008fe20000000000 */
.L_x_5:
[----:B------:R-:W-:Y:S05]  /*0340*/  BSYNC.RECONVERGENT B0 ;  /* 0x0000000000007941 */ /* 0x000fea0003800200 */
.L_x_4:
[----:B------:R-:W-:Y:S04]  /*0350*/  BSSY.RECONVERGENT B0, `(.L_x_6) ;  /* 0x000000a000007945 */ /* 0x000fe80003800200 */
        /* <DEDUP_REMOVED lines=9> */
.L_x_7:
[----:B------:R-:W-:Y:S05]  /*03f0*/  BSYNC.RECONVERGENT B0 ;  /* 0x0000000000007941 */ /* 0x000fea0003800200 */
.L_x_6:
[----:B------:R-:W3:Y:S01]  /*0400*/  LDCU.64 UR6, c[0x0][0x888] ;  /* 0x00011100ff0677ac */ /* 0x000ee20008000a00 */
[----:B------:R-:W-:Y:S01]  /*0410*/  PLOP3.LUT P1, PT, PT, PT, UP1, 0x80, 0x8 ;  /* 0x000000000008781c */ /* 0x000fe20003f2f018 */
[----:B------:R-:W-:-:S03]  /*0420*/  UPLOP3.LUT UP5, UPT, UPT, UPT, UPT, 0x40, 0x4 ;  /* 0x000000000004789c */ /* 0x000fc60003fae870 */
[----:B------:R-:W-:Y:S01]  /*0430*/  ISETP.NE.AND.EX P1, PT, RZ, UR9, PT, P1 ;  /* 0x00000009ff007c0c */ /* 0x000fe2000bf25310 */
[----:B---3--:R-:W-:-:S04]  /*0440*/  UISETP.NE.U32.AND UP0, UPT, UR6, URZ, UPT ;  /* 0x000000ff0600728c */ /* 0x008fc8000bf05070 */
[----:B------:R-:W-:-:S06]  /*0450*/  UISETP.NE.AND.EX UP0, UPT, UR7, URZ, UPT, UP0 ;  /* 0x000000ff0700728c */ /* 0x000fcc000bf05300 */
[----:B------:R-:W-:-:S13]  /*0460*/  PLOP3.LUT P2, PT, PT, PT, UP0, 0x80, 0x8 ;  /* 0x000000000008781c */ /* 0x000fda0003f4f008 */
[----:B------:R-:W-:Y:S05]  /*0470*/  @P2 BRA P1, `(.L_x_8) ;  /* 0x0000000000142947 */ /* 0x000fea0000800000 */
[----:B------:R-:W-:Y:S01]  /*0480*/  PLOP3.LUT P2, PT, PT, PT, UP2, 0x80, 0x8 ;  /* 0x000000000008781c */ /* 0x000fe20003f4f028 */
[----:B------:R-:W-:-:S12]  /*0490*/  UPLOP3.LUT UP5, UPT, UPT, UPT, UP0, 0x40, 0x4 ;  /* 0x000000000004789c */ /* 0x000fd80003fae800 */
[----:B-----5:R-:W-:-:S13]  /*04a0*/  @!P2 FSETP.EQ.AND P1, PT, R46, RZ, PT ;  /* 0x000000ff2e00a20b */ /* 0x020fda0003f22000 */
[----:B------:R-:W-:Y:S01]  /*04b0*/  @!P2 VOTEU.ANY UP1, P1 ;  /* 0x0000000000ffa886 */ /* 0x000fe20000820100 */
[----:B------:R-:W-:-:S11]  /*04c0*/  @!UP2 UPLOP3.LUT UP5, UPT, UPT, UPT, UP1, 0x80, 0x8 ;  /* 0x000000000008a89c */ /* 0x000fd60003faf010 */
.L_x_8:
[----:B------:R-:W3:Y:S01]  /*04d0*/  SHFL.IDX PT, R0, R104, RZ, 0x1f ;  /* 0x00001fff68007589 */ /* 0x000ee200000e0000 */
[----:B------:R-:W-:-:S04]  /*04e0*/  UISETP.NE.AND UP1, UPT, UR10, 0x2, UPT ;  /* 0x000000020a00788c */ /* 0x000fc8000bf25270 */
[----:B------:R-:W-:Y:S02]  /*04f0*/  UISETP.EQ.AND UP2, UPT, UR5, URZ, !UP1 ;  /* 0x000000ff0500728c */ /* 0x000fe4000cf42270 */
[----:B------:R-:W-:-:S04]  /*0500*/  USEL UR7, URZ, 0x1, UP1 ;  /* 0x00000001ff077887 */ /* 0x000fc80008800000 */
[----:B------:R-:W-:Y:S02]  /*0510*/  PLOP3.LUT P5, PT, P0, PT, UP2, 0x80, 0x8 ;  /* 0x000000000008781c */ /* 0x000fe400007af028 */
[----:B---3--:R-:W-:-:S13]  /*0520*/  ISETP.NE.AND P1, PT, R0, RZ, PT ;  /* 0x000000ff0000720c */ /* 0x008fda0003f25270 */
[----:B------:R-:W-:Y:S05]  /*0530*/  @P1 BRA `(.L_x_9) ;  /* 0x0000000400001947 */ /* 0x000fea0003800000 */
[----:B------:R-:W-:Y:S01]  /*0540*/  ELECT P1, URZ, PT ;  /* 0x0000000000ff782f */ /* 0x000fe20003820000 */
[----:B------:R-:W-:-:S12]  /*0550*/  BSSY.RECONVERGENT B0, `(.L_x_9) ;  /* 0x000003e000007945 */ /* 0x000fd80003800200 */
[----:B------:R-:W-:Y:S05]  /*0560*/  @!P1 BRA `(.L_x_10) ;  /* 0x0000000000f09947 */ /* 0x000fea0003800000 */
[----:B------:R-:W-:Y:S01]  /*0570*/  UMOV UR8, 0x400 ;  /* 0x0000040000087882 */ /* 0x000fe20000000000 */
[----:B------:R-:W-:Y:S01]  /*0580*/  UMOV UR6, 0x1 ;  /* 0x0000000100067882 */ /* 0x000fe20000000000 */
[----:B------:R-:W-:Y:S02]  /*0590*/  ULEA UR8, UR37, UR8, 0x18 ;  /* 0x0000000825087291 */ /* 0x000fe4000f8ec0ff */
[----:B------:R-:W-:-:S04]  /*05a0*/  UIADD3 UR12, UPT, UPT, -UR6, 0x100000, URZ ;  /* 0x00100000060c7890 */ /* 0x000fc8000fffe1ff */
[----:B------:R-:W-:Y:S02]  /*05b0*/  USHF.L.U32 UR13, UR12, 0xb, URZ ;  /* 0x0000000b0c0d7899 */ /* 0x000fe400080006ff */
[----:B------:R-:W-:Y:S01]  /*05c0*/  USHF.L.U32 UR12, UR12, 0x1, URZ ;  /* 0x000000010c0c7899 */ /* 0x000fe200080006ff */
[----:B------:R-:W3:Y:S11]  /*05d0*/  FENCE.VIEW.ASYNC.S ;  /* 0x00000000000073c6 */ /* 0x000ef60000000000 */
[----:B---3--:R3:W4:Y:S01]  /*05e0*/  SYNCS.EXCH.64 URZ, [UR8], UR12 ;  /* 0x0000000c08ff75b2 */ /* 0x0087220008000100 */
[----:B------:R3:W1:Y:S01]  /*05f0*/  SYNCS.EXCH.64 URZ, [UR8+0xd0], UR12 ;  /* 0x0000d00c08ff75b2 */ /* 0x0006620008000100 */
        /* <DEDUP_REMOVED lines=49> */
[----:B------:R3:W1:Y:S02]  /*0910*/  SYNCS.EXCH.64 URZ, [UR8+0x198], UR12 ;  /* 0x0001980c08ff75b2 */ /* 0x0006640008000100 */
[----:B---34-:R-:W-:Y:S01]  /*0920*/  NOP ;  /* 0x0000000000007918 */ /* 0x018fe20000000000 */
.L_x_10:
[----:B------:R-:W-:Y:S05]  /*0930*/  BSYNC.RECONVERGENT B0 ;  /* 0x0000000000007941 */ /* 0x000fea0003800200 */
.L_x_9:
[----:B------:R-:W3:Y:S01]  /*0940*/  SHFL.IDX PT, R0, R104, RZ, 0x1f ;  /* 0x00001fff68007589 */ /* 0x000ee200000e0000 */
[----:B------:R-:W-:Y:S01]  /*0950*/  NOP ;  /* 0x0000000000007918 */ /* 0x000fe20000000000 */
[----:B---3--:R-:W-:-:S13]  /*0960*/  ISETP.NE.AND P1, PT, R0, 0x1, PT ;  /* 0x000000010000780c */ /* 0x008fda0003f25270 */
[----:B------:R-:W-:Y:S05]  /*0970*/  @P1 BRA `(.L_x_11) ;  /* 0x0000000000441947 */ /* 0x000fea0003800000 */
[----:B------:R-:W-:Y:S01]  /*0980*/  UMOV UR9, 0x400 ;  /* 0x0000040000097882 */ /* 0x000fe20000000000 */
[----:B------:R-:W-:Y:S01]  /*0990*/  UMOV UR8, 0x20 ;  /* 0x0000002000087882 */ /* 0x000fe20000000000 */
[----:B------:R-:W-:Y:S01]  /*09a0*/  UMOV UR6, 0x80 ;  /* 0x0000008000067882 */ /* 0x000fe20000000000 */
[----:B------:R-:W-:Y:S02]  /*09b0*/  ULEA UR9, UR37, UR9, 0x18 ;  /* 0x0000000925097291 */ /* 0x000fe4000f8ec0ff */
[----:B------:R-:W-:-:S04]  /*09c0*/  UIADD3 UR12, UPT, UPT, -UR8, 0x100000, URZ ;  /* 0x00100000080c7890 */ /* 0x000fc8000fffe1ff */
[----:B------:R-:W-:Y:S02]  /*09d0*/  USHF.L.U32 UR13, UR12, 0xb, URZ ;  /* 0x0000000b0c0d7899 */ /* 0x000fe400080006ff */
[----:B------:R-:W-:Y:S02]  /*09e0*/  USHF.L.U32 UR12, UR12, 0x1, URZ ;  /* 0x000000010c0c7899 */ /* 0x000fe400080006ff */
[----:B------:R-:W-:-:S04]  /*09f0*/  UIADD3 UR14, UPT, UPT, -UR6, 0x100000, URZ ;  /* 0x00100000060e7890 */ /* 0x000fc8000fffe1ff */
[----:B------:R-:W-:Y:S02]  /*0a00*/  USHF.L.U32 UR15, UR14, 0xb, URZ ;  /* 0x0000000b0e0f7899 */ /* 0x000fe400080006ff */
[----:B------:R-:W-:Y:S01]  /*0a10*/  USHF.L.U32 UR14, UR14, 0x1, URZ ;  /* 0x000000010e0e7899 */ /* 0x000fe200080006ff */
[----:B------:R-:W-:Y:S01]  /*0a20*/  ELECT P1, URZ, PT ;  /* 0x0000000000ff782f */ /* 0x000fe20003820000 */
[----:B------:R-:W3:Y:S02]  /*0a30*/  FENCE.VIEW.ASYNC.S ;  /* 0x00000000000073c6 */ /* 0x000ee40000000000 */
[----:B---3--:R3:W4:Y:S08]  /*0a40*/  SYNCS.EXCH.64 URZ, [UR9+0x1a0], UR12 ;  /* 0x0001a00c09ff75b2 */ /* 0x0087300008000100 */
[----:B------:R3:W1:Y:S01]  /*0a50*/  SYNCS.EXCH.64 URZ, [UR9+0x1b0], UR14 ;  /* 0x0001b00e09ff75b2 */ /* 0x0006620008000100 */
[----:B------:R3:W1:Y:S01]  /*0a60*/  SYNCS.EXCH.64 URZ, [UR9+0x1a8], UR12 ;  /* 0x0001a80c09ff75b2 */ /* 0x0006620008000100 */
[----:B------:R3:W1:Y:S01]  /*0a70*/  SYNCS.EXCH.64 URZ, [UR9+0x1b8], UR14 ;  /* 0x0001b80e09ff75b2 */ /* 0x0006620008000100 */
[----:B------:R-:W-:Y:S01]  /*0a80*/  NOP ;  /* 0x0000000000007918 */ /* 0x000fe20000000000 */
.L_x_11:
[----:B------:R-:W2:Y:S01]  /*0a90*/  SHFL.IDX PT, R0, R104, RZ, 0x1f ;  /* 0x00001fff68007589 */ /* 0x000ea200000e0000 */
[----:B------:R-:W-:Y:S01]  /*0aa0*/  NOP ;  /* 0x0000000000007918 */ /* 0x000fe20000000000 */
[----:B--2---:R-:W-:-:S13]  /*0ab0*/  ISETP.NE.AND P1, PT, R0, 0x3, PT ;  /* 0x000000030000780c */ /* 0x004fda0003f25270 */
[----:B------:R-:W-:Y:S05]  /*0ac0*/  @P1 BRA `(.L_x_12) ;  /* 0x00000000002c1947 */ /* 0x000fea0003800000 */
[----:B------:R-:W-:Y:S01]  /*0ad0*/  UMOV UR8, 0x400 ;  /* 0x0000040000087882 */ /* 0x000fe20000000000 */
[----:B------:R-:W-:Y:S01]  /*0ae0*/  UMOV UR6, 0x20 ;  /* 0x0000002000067882 */ /* 0x000fe20000000000 */
[----:B------:R-:W-:Y:S02]  /*0af0*/  ULEA UR8, UR37, UR8, 0x18 ;  /* 0x0000000825087291 */ /* 0x000fe4000f8ec0ff */
[----:B---3--:R-:W-:-:S04]  /*0b00*/  UIADD3 UR12, UPT, UPT, -UR6, 0x100000, URZ ;  /* 0x00100000060c7890 */ /* 0x008fc8000fffe1ff */
[----:B------:R-:W-:Y:S02]  /*0b10*/  USHF.L.U32 UR13, UR12, 0xb, URZ ;  /* 0x0000000b0c0d7899 */ /* 0x000fe400080006ff */
[----:B------:R-:W-:Y:S01]  /*0b20*/  USHF.L.U32 UR12, UR12, 0x1, URZ ;  /* 0x000000010c0c7899 */ /* 0x000fe200080006ff */
[----:B------:R-:W-:Y:S01]  /*0b30*/  ELECT P1, URZ, PT ;  /* 0x0000000000ff782f */ /* 0x000fe20003820000 */
[----:B------:R-:W2:Y:S10]  /*0b40*/  FENCE.VIEW.ASYNC.S ;  /* 0x00000000000073c6 */ /* 0x000eb40000000000 */
[----:B--2---:R2:W3:Y:S01]  /*0b50*/  SYNCS.EXCH.64 URZ, [UR8+0x1c0], UR12 ;  /* 0x0001c00c08ff75b2 */ /* 0x0044e20008000100 */
[----:B------:R2:W1:Y:S01]  /*0b60*/  SYNCS.EXCH.64 URZ, [UR8+0x1c8], UR12 ;  /* 0x0001c80c08ff75b2 */ /* 0x0004620008000100 */
[----:B------:R-:W-:Y:S01]  /*0b70*/  NOP ;  /* 0x0000000000007918 */ /* 0x000fe20000000000 */
.L_x_12:
[----:B------:R-:W4:Y:S01]  /*0b80*/  SHFL.IDX PT, R0, R104, RZ, 0x1f ;  /* 0x00001fff68007589 */ /* 0x000f2200000e0000 */
[----:B------:R-:W-:Y:S01]  /*0b90*/  NOP ;  /* 0x0000000000007918 */ /* 0x000fe20000000000 */
[----:B----4-:R-:W-:-:S13]  /*0ba0*/  ISETP.NE.AND P1, PT, R0, 0x4, PT ;  /* 0x000000040000780c */ /* 0x010fda0003f25270 */
[----:B------:R-:W-:Y:S05]  /*0bb0*/  @P1 BRA `(.L_x_13) ;  /* 0x0000000000481947 */ /* 0x000fea0003800000 */
[----:B---3--:R-:W-:Y:S01]  /*0bc0*/  UMOV UR9, 0x1a0 ;  /* 0x000001a000097882 */ /* 0x008fe20000000000 */
[----:B--2---:R-:W-:Y:S01]  /*0bd0*/  UMOV UR8, 0x400 ;  /* 0x0000040000087882 */ /* 0x004fe20000000000 */
[----:B------:R-:W-:Y:S01]  /*0be0*/  USEL UR9, UR9, 0x1e0, UP5 ;  /* 0x000001e009097887 */ /* 0x000fe2000a800000 */
        /* <DEDUP_REMOVED lines=9> */
[----:B------:R-:W2:Y:S02]  /*0c80*/  FENCE.VIEW.ASYNC.S ;  /* 0x00000000000073c6 */ /* 0x000ea40000000000 */
[----:B--2---:R4:W2:Y:S08]  /*0c90*/  SYNCS.EXCH.64 URZ, [UR8+0x1d0], UR12 ;  /* 0x0001d00c08ff75b2 */ /* 0x0048b00008000100 */
[----:B------:R4:W3:Y:S01]  /*0ca0*/  SYNCS.EXCH.64 URZ, [UR8+0x1e0], UR14 ;  /* 0x0001e00e08ff75b2 */ /* 0x0008e20008000100 */
[----:B------:R4:W1:Y:S01]  /*0cb0*/  SYNCS.EXCH.64 URZ, [UR8+0x1d8], UR12 ;  /* 0x0001d80c08ff75b2 */ /* 0x0008620008000100 */
[----:B------:R4:W1:Y:S02]  /*0cc0*/  SYNCS.EXCH.64 URZ, [UR8+0x1e8], UR14 ;  /* 0x0001e80e08ff75b2 */ /* 0x0008640008000100 */
[----:B----4-:R-:W-:Y:S01]  /*0cd0*/  NOP ;  /* 0x0000000000007918 */ /* 0x010fe20000000000 */
.L_x_13:
[----:B------:R-:W4:Y:S01]  /*0ce0*/  SHFL.IDX PT, R0, R104, RZ, 0x1f ;  /* 0x00001fff68007589 */ /* 0x000f2200000e0000 */
[----:B------:R-:W-:Y:S01]  /*0cf0*/  NOP ;  /* 0x0000000000007918 */ /* 0x000fe20000000000 */
[----:B----4-:R-:W-:-:S13]  /*0d00*/  ISETP.NE.AND P1, PT, R0, 0x5, PT ;  /* 0x000000050000780c */ /* 0x010fda0003f25270 */
[----:B------:R-:W-:Y:S05]  /*0d10*/  @P1 BRA `(.L_x_14) ;  /* 0x0000000000541947 */ /* 0x000fea0003800000 */
[----:B---3--:R-:W-:Y:S01]  /*0d20*/  UMOV UR9, 0x400 ;  /* 0x0000040000097882 */ /* 0x008fe20000000000 */
[----:B--2---:R-:W-:Y:S01]  /*0d30*/  UMOV UR8, 0x1 ;  /* 0x0000000100087882 */ /* 0x004fe20000000000 */
        /* <DEDUP_REMOVED lines=13> */
[----:B------:R4:W1:Y:S01]  /*0e10*/  SYNCS.EXCH.64 URZ, [UR9+0x218], UR14 ;  /* 0x0002180e09ff75b2 */ /* 0x0008620008000100 */
[----:B------:R4:W1:Y:S01]  /*0e20*/  SYNCS.EXCH.64 URZ, [UR9+0x200], UR12 ;  /* 0x0002000c09ff75b2 */ /* 0x0008620008000100 */
[----:B------:R4:W1:Y:S01]  /*0e30*/  SYNCS.EXCH.64 URZ, [UR9+0x220], UR14 ;  /* 0x0002200e09ff75b2 */ /* 0x0008620008000100 */
[----:B------:R4:W1:Y:S01]  /*0e40*/  SYNCS.EXCH.64 URZ, [UR9+0x208], UR12 ;  /* 0x0002080c09ff75b2 */ /* 0x0008620008000100 */
[----:B------:R4:W1:Y:S02]  /*0e50*/  SYNCS.EXCH.64 URZ, [UR9+0x228], UR14 ;  /* 0x0002280e09ff75b2 */ /* 0x0008640008000100 */
[----:B----4-:R-:W-:Y:S01]  /*0e60*/  NOP ;  /* 0x0000000000007918 */ /* 0x010fe20000000000 */
.L_x_14:
[----:B------:R-:W4:Y:S01]  /*0e70*/  SHFL.IDX PT, R0, R104, RZ, 0x1f ;  /* 0x00001fff68007589 */ /* 0x000f2200000e0000 */
[----:B------:R-:W-:Y:S01]  /*0e80*/  ISETP.NE.OR P0, PT, RZ, UR10, !P0 ;  /* 0x0000000aff007c0c */ /* 0x000fe2000c705670 */
[----:B------:R-:W-:Y:S01]  /*0e90*/  NOP ;  /* 0x0000000000007918 */ /* 0x000fe20000000000 */
[----:B----4-:R-:W-:-:S13]  /*0ea0*/  ISETP.NE.AND P1, PT, R0, 0x3, PT ;  /* 0x000000030000780c */ /* 0x010fda0003f25270 */
[----:B------:R-:W-:Y:S05]  /*0eb0*/  @P1 BRA `(.L_x_15) ;  /* 0x0000000000341947 */ /* 0x000fea0003800000 */
[----:B--2---:R-:W-:Y:S01]  /*0ec0*/  UMOV UR8, 0x400 ;  /* 0x0000040000087882 */ /* 0x004fe20000000000 */
[----:B------:R-:W-:Y:S01]  /*0ed0*/  UMOV UR6, 0x20 ;  /* 0x0000002000067882 */ /* 0x000fe20000000000 */
[----:B------:R-:W-:Y:S02]  /*0ee0*/  ULEA UR8, UR37, UR8, 0x18 ;  /* 0x0000000825087291 */ /* 0x000fe4000f8ec0ff */
[----:B---3--:R-:W-:-:S04]  /*0ef0*/  UIADD3 UR12, UPT, UPT, -UR6, 0x100000, URZ ;  /* 0x00100000060c7890 */ /* 0x008fc8000fffe1ff */
[----:B------:R-:W-:Y:S02]  /*0f00*/  USHF.L.U32 UR13, UR12, 0xb, URZ ;  /* 0x0000000b0c0d7899 */ /* 0x000fe400080006ff */
[----:B------:R-:W-:Y:S01]  /*0f10*/  USHF.L.U32 UR12, UR12, 0x1, URZ ;  /* 0x000000010c0c7899 */ /* 0x000fe200080006ff */
[----:B------:R-:W-:Y:S01]  /*0f20*/  ELECT P1, URZ, PT ;  /* 0x0000000000ff782f */ /* 0x000fe20003820000 */
[----:B------:R-:W2:Y:S10]  /*0f30*/  FENCE.VIEW.ASYNC.S ;  /* 0x00000000000073c6 */ /* 0x000eb40000000000 */
[----:B--2---:R4:W2:Y:S01]  /*0f40*/  SYNCS.EXCH.64 URZ, [UR8+0x230], UR12 ;  /* 0x0002300c08ff75b2 */ /* 0x0048a20008000100 */
[----:B------:R4:W3:Y:S01]  /*0f50*/  SYNCS.EXCH.64 URZ, [UR8+0x240], UR12 ;  /* 0x0002400c08ff75b2 */ /* 0x0008e20008000100 */
[----:B------:R4:W1:Y:S01]  /*0f60*/  SYNCS.EXCH.64 URZ, [UR8+0x238], UR12 ;  /* 0x0002380c08ff75b2 */ /* 0x0008620008000100 */
[----:B------:R4:W1:Y:S02]  /*0f70*/  SYNCS.EXCH.64 URZ, [UR8+0x248], UR12 ;  /* 0x0002480c08ff75b2 */ /* 0x0008640008000100 */
[----:B----4-:R-:W-:Y:S01]  /*0f80*/  NOP ;  /* 0x0000000000007918 */ /* 0x010fe20000000000 */
.L_x_15:
[----:B------:R-:W-:Y:S01]  /*0f90*/  VOTEU.ALL UP1, P0 ;  /* 0x0000000000ff7886 */ /* 0x000fe20000020000 */
[----:B--2---:R-:W2:Y:S01]  /*0fa0*/  LDCU UR8, c[0x0][0x36c] ;  /* 0x00006d80ff0877ac */ /* 0x004ea20008000800 */
[----:B------:R-:W-:Y:S01]  /*0fb0*/  NOP ;  /* 0x0000000000007918 */ /* 0x000fe20000000000 */
[----:B------:R-:W-:Y:S01]  /*0fc0*/  LOP3.LUT R2, R111, 0x1f, RZ, 0xc0, !PT ;  /* 0x0000001f6f027812 */ /* 0x000fe200078ec0ff */
[----:B---3--:R-:W-:Y:S01]  /*0fd0*/  UMOV UR12, 0x20 ;  /* 0x00000020000c7882 */ /* 0x008fe20000000000 */
[----:B------:R-:W-:Y:S01]  /*0fe0*/  @!UP1 UMOV UR6, 0x400 ;  /* 0x0000040000069882 */ /* 0x000fe20000000000 */
[----:B------:R-:W-:-:S04]  /*0ff0*/  @!UP1 UIADD3 UR12, UPT, UPT, -UR12, 0x100000, URZ ;  /* 0x001000000c0c9890 */ /* 0x000fc8000fffe1ff */
[----:B------:R-:W-:Y:S02]  /*1000*/  @!UP1 USHF.L.U32 UR13, UR12, 0xb, URZ ;  /* 0x0000000b0c0d9899 */ /* 0x000fe400080006ff */
[----:B------:R-:W-:Y:S02]  /*1010*/  @!UP1 USHF.L.U32 UR12, UR12, 0x1, URZ ;  /* 0x000000010c0c9899 */ /* 0x000fe400080006ff */
[----:B------:R-:W-:Y:S01]  /*1020*/  @!UP1 ULEA UR6, UR37, UR6, 0x18 ;  /* 0x0000000625069291 */ /* 0x000fe2000f8ec0ff */
[----:B------:R-:W-:Y:S01]  /*1030*/  VOTEU.ALL UP1, P0 ;  /* 0x0000000000ff7886 */ /* 0x000fe20000020000 */
[----:B------:R-:W-:Y:S01]  /*1040*/  UISETP.NE.AND UP4, UPT, UR10, URZ, UPT ;  /* 0x000000ff0a00728c */ /* 0x000fe2000bf85270 */
[----:B------:R-:W3:Y:S09]  /*1050*/  FENCE.VIEW.ASYNC.S ;  /* 0x00000000000073c6 */ /* 0x000ef20000000000 */
[----:B---3--:R3:W4:Y:S01]  /*1060*/  @!UP1 SYNCS.EXCH.64 URZ, [UR6+0x250], UR12 ;  /* 0x0002500c06ff95b2 */ /* 0x0087220008000100 */
[----:B--2---:R-:W-:-:S09]  /*1070*/  UISETP.EQ.U32.AND UP1, UPT, UR8, 0x1, UPT ;  /* 0x000000010800788c */ /* 0x004fd2000bf22070 */
[----:B------:R-:W-:Y:S05]  /*1080*/  BRA.U !UP1, `(.L_x_16) ;  /* 0x0000000109087547 */ /* 0x000fea000b800000 */
[----:B-1--4-:R-:W-:Y:S01]  /*1090*/  UCGABAR_ARV ;  /* 0x00000000000079c7 */ /* 0x012fe20008000000 */
[----:B------:R-:W-:Y:S05]  /*10a0*/  BRA `(.L_x_17) ;  /* 0x0000000000047947 */ /* 0x000fea0003800000 */
.L_x_16:
[----:B-1--4-:R-:W-:Y:S01]  /*10b0*/  NOP ;  /* 0x0000000000007918 */ /* 0x012fe20000000000 */
.L_x_17:
[----:B------:R-:W1:Y:S01]  /*10c0*/  S2R R15, SR_CTAID.Y ;  /* 0x00000000000f7919 */ /* 0x000e620000002600 */
[----:B------:R-:W-:-:S05]  /*10d0*/  CS2R.32 R97, SR_CgaSize ;  /* 0x0000000000617805 */ /* 0x000fca0000008a00 */
[----:B------:R-:W-:-:S05]  /*10e0*/  IMAD R97, R97, -0xa0, RZ ;  /* 0xffffff6061617824 */ /* 0x000fca00078e02ff */
[----:B---3--:R-:W-:-:S14]  /*10f0*/  R2UR UR6, R97 ;  /* 0x00000000610672ca */ /* 0x008fdc00000e0000 */
[----:B------:R-:W2:Y:S01]  /*1100*/  LDCU UR6, c[0x0][UR6+0x2b4] ;  /* 0x00005680060677ac */ /* 0x000ea20008000800 */
[----:B------:R-:W-:-:S05]  /*1110*/  CS2R.32 R0, SR_CgaSize ;  /* 0x0000000000007805 */ /* 0x000fca0000008a00 */
[----:B------:R-:W-:-:S06]  /*1120*/  IMAD R0, R0, -0xa0, RZ ;  /* 0xffffff6000007824 */ /* 0x000fcc00078e02ff */
[----:B------:R-:W3:Y:S01]  /*1130*/  LDC R0, c[0x0][R0+0x2a4] ;  /* 0x0000a90000007b82 */ /* 0x000ee20000000800 */
[----:B------:R-:W-:Y:S01]  /*1140*/  PRMT R10, RZ, 0x7610, R10 ;  /* 0x00007610ff0a7816 */ /* 0x000fe2000000000a */
[----:B------:R-:W4:Y:S01]  /*1150*/  S2R R3, SR_CTAID.X ;  /* 0x0000000000037919 */ /* 0x000f220000002500 */
[----:B------:R-:W-:-:S05]  /*1160*/  CS2R.32 R97, SR_CgaSize ;  /* 0x0000000000617805 */ /* 0x000fca0000008a00 */
[----:B------:R-:W-:-:S05]  /*1170*/  IMAD R97, R97, -0xa0, RZ ;  /* 0xffffff6061617824 */ /* 0x000fca00078e02ff */
[----:B------:R-:W-:-:S14]  /*1180*/  R2UR UR8, R97 ;  /* 0x00000000610872ca */ /* 0x000fdc00000e0000 */
[----:B------:R-:W3:Y:S01]  /*1190*/  LDCU UR8, c[0x0][UR8+0x2b0] ;  /* 0x00005600080877ac */ /* 0x000ee20008000800 */
[----:B------:R-:W-:Y:S01]  /*11a0*/  UISETP.NE.AND UP2, UPT, UR10, 0x2, UPT ;  /* 0x000000020a00788c */ /* 0x000fe2000bf45270 */
[----:B------:R-:W2:Y:S01]  /*11b0*/  LDC R11, c[0x0][0xb24] ;  /* 0x0002c900ff0b7b82 */ /* 0x000ea20000000800 */
[----:B------:R-:W-:-:S05]  /*11c0*/  CS2R.32 R4, SR_CgaSize ;  /* 0x0000000000047805 */ /* 0x000fca0000008a00 */
[----:B------:R-:W-:-:S06]  /*11d0*/  IMAD R4, R4, -0xa0, RZ ;  /* 0xffffff6004047824 */ /* 0x000fcc00078e02ff */
[----:B------:R-:W3:Y:S08]  /*11e0*/  LDC R4, c[0x0][R4+0x2a0] ;  /* 0x0000a80004047b82 */ /* 0x000ef00000000800 */
[----:B------:R-:W3:Y:S01]  /*11f0*/  LDC R40, c[0x0][0xb24] ;  /* 0x0002c900ff287b82 */ /* 0x000ee20000000800 */
[----:B-1----:R-:W-:-:S07]  /*1200*/  I2FP.F32.U32 R96, R15 ;  /* 0x0000000f00607245 */ /* 0x002fce0000201000 */
[----:B------:R-:W1:Y:S01]  /*1210*/  S2UR UR36, SR_CTAID.Z ;  /* 0x00000000002479c3 */ /* 0x000e620000002700 */
[----:B--2---:R-:W-:Y:S01]  /*1220*/  ISETP.GE.AND P0, PT, R11, 0x1, PT ;  /* 0x000000010b00780c */ /* 0x004fe20003f06270 */
[----:B----4-:R-:W-:Y:S01]  /*1230*/  IMAD.MOV.U32 R14, RZ, RZ, R3 ;  /* 0x000000ffff0e7224 */ /* 0x010fe200078e0003 */
[----:B------:R-:W-:Y:S01]  /*1240*/  I2FP.F32.U32 R97, R3 ;  /* 0x0000000300617245 */ /* 0x000fe20000201000 */
[----:B------:R-:W-:Y:S01]  /*1250*/  FMUL R96, R96, UR6 ;  /* 0x0000000660607c20 */ /* 0x000fe20008400000 */
[----:B------:R-:W2:Y:S03]  /*1260*/  LDCU UR6, c[0x0][0xb30] ;  /* 0x00016600ff0677ac */ /* 0x000ea60008000800 */
[----:B---3--:R-:W-:Y:S02]  /*1270*/  FMUL R97, R97, UR8 ;  /* 0x0000000861617c20 */ /* 0x008fe40008400000 */
[----:B------:R-:W3:Y:S08]  /*1280*/  F2I.U32.TRUNC.NTZ R96, R96 ;  /* 0x0000006000607305 */ /* 0x000ef0000020f000 */
[----:B------:R-:W4:Y:S01]  /*1290*/  F2I.U32.TRUNC.NTZ R97, R97 ;  /* 0x0000006100617305 */ /* 0x000f22000020f000 */
[----:B--2---:R-:W-:Y:S01]  /*12a0*/  UISETP.NE.AND UP3, UPT, UR6, 0x1, UPT ;  /* 0x000000010600788c */ /* 0x004fe2000bf65270 */
[----:B---3--:R-:W-:-:S05]  /*12b0*/  IADD3 R96, PT, PT, -R96, RZ, RZ ;  /* 0x000000ff60607210 */ /* 0x008fca0007ffe1ff */
[----:B------:R-:W-:Y:S01]  /*12c0*/  IMAD R96, R0, R96, R15 ;  /* 0x0000006000607224 */ /* 0x000fe200078e020f */
[----:B------:R-:W-:Y:S01]  /*12d0*/  PRMT R0, RZ, 0x7610, R0 ;  /* 0x00007610ff007816 */ /* 0x000fe20000000000 */
[----:B----4-:R-:W-:-:S04]  /*12e0*/  IMAD.MOV R97, RZ, RZ, -R97 ;  /* 0x000000ffff617224 */ /* 0x010fc800078e0a61 */
[----:B------:R-:W-:Y:S01]  /*12f0*/  IMAD R97, R4, R97, R3 ;  /* 0x0000006104617224 */ /* 0x000fe200078e0203 */
[----:B-1----:R-:W-:Y:S06]  /*1300*/  BRA.U UP4, `(.L_x_18) ;  /* 0x0000000104247547 */ /* 0x002fec000b800000 */
[----:B------:R-:W-:Y:S01]  /*1310*/  ISETP.NE.AND P1, PT, R96, RZ, PT ;  /* 0x000000ff6000720c */ /* 0x000fe20003f25270 */
[----:B------:R-:W-:Y:S01]  /*1320*/  IMAD.MOV.U32 R0, RZ, RZ, 0x3 ;  /* 0x00000003ff007424 */ /* 0x000fe200078e00ff */
[C---:B------:R-:W-:Y:S02]  /*1330*/  LOP3.LUT R4, R97.reuse, 0xfffffffe, RZ, 0xc0, !PT ;  /* 0xfffffffe61047812 */ /* 0x040fe400078ec0ff */
[----:B------:R-:W-:Y:S02]  /*1340*/  ISETP.LT.U32.OR P1, PT, R97, 0x2, !P1 ;  /* 0x000000026100780c */ /* 0x000fe40004f21470 */
[----:B------:R-:W-:Y:S02]  /*1350*/  SHF.L.U32 R0, R0, R4, RZ ;  /* 0x0000000400007219 */ /* 0x000fe400000006ff */
[----:B------:R-:W-:Y:S02]  /*1360*/  SEL R6, RZ, 0x1, !P1 ;  /* 0x00000001ff067807 */ /* 0x000fe40004800000 */
[----:B------:R-:W-:-:S05]  /*1370*/  SEL R5, RZ, 0x2, !P1 ;  /* 0x00000002ff057807 */ /* 0x000fca0004800000 */
[----:B------:R-:W-:-:S05]  /*1380*/  IMAD.IADD R5, R6, 0x1, R5 ;  /* 0x0000000106057824 */ /* 0x000fca00078e0205 */
[----:B------:R-:W-:Y:S02]  /*1390*/  PRMT R10, R5, 0x7610, R10 ;  /* 0x00007610050a7816 */ /* 0x000fe4000000000a */
.L_x_18:
[----:B------:R-:W-:Y:S05]  /*13a0*/  @!P0 BRA `(.L_x_19) ;  /* 0x0000000000b88947 */ /* 0x000fea0003800000 */
[----:B------:R-:W1:Y:S01]  /*13b0*/  LDC.64 R6, c[0x0][0xb18] ;  /* 0x0002c600ff067b82 */ /* 0x000e620000000a00 */
[----:B------:R-:W-:-:S07]  /*13c0*/  ISETP.NE.AND P0, PT, R11, 0x1, PT ;  /* 0x000000010b00780c */ /* 0x000fce0003f05270 */
[----:B------:R-:W2:Y:S08]  /*13d0*/  LDC R14, c[0x0][0xb0c] ;  /* 0x0002c300ff0e7b82 */ /* 0x000eb00000000800 */
[----:B------:R-:W3:Y:S08]  /*13e0*/  LDC R16, c[0x0][0x370] ;  /* 0x0000dc00ff107b82 */ /* 0x000ef00000000800 */
[----:B------:R-:W4:Y:S01]  /*13f0*/  LDC R13, c[0x0][0x374] ;  /* 0x0000dd00ff0d7b82 */ /* 0x000f220000000800 */
[----:B-1----:R-:W-:-:S07]  /*1400*/  ISETP.NE.AND P1, PT, R6, 0x1, PT ;  /* 0x000000010600780c */ /* 0x002fce0003f25270 */
[----:B------:R-:W3:Y:S01]  /*1410*/  LDC.64 R8, c[0x0][0xb10] ;  /* 0x0002c400ff087b82 */ /* 0x000ee20000000a00 */
[----:B--2---:R-:W-:-:S07]  /*1420*/  ISETP.NE.AND P2, PT, R14, 0x1, PT ;  /* 0x000000010e00780c */ /* 0x004fce0003f45270 */
[----:B------:R-:W1:Y:S08]  /*1430*/  LDC R12, c[0x0][0xb20] ;  /* 0x0002c800ff0c7b82 */ /* 0x000e700000000800 */
[----:B------:R-:W2:Y:S01]  /*1440*/  LDC.64 R4, c[0x0][0xb28] ;  /* 0x0002ca00ff047b82 */ /* 0x000ea20000000a00 */
[----:B----4-:R-:W-:-:S04]  /*1450*/  IMAD.HI.U32 R17, R13, R7, RZ ;  /* 0x000000070d117227 */ /* 0x010fc800078e00ff */
[----:B------:R-:W-:-:S04]  /*1460*/  IMAD.HI.U32 R7, R15, R7, RZ ;  /* 0x000000070f077227 */ /* 0x000fc800078e00ff */
[----:B---3--:R-:W-:-:S05]  /*1470*/  IMAD.HI.U32 R18, R16, R8, RZ ;  /* 0x0000000810127227 */ /* 0x008fca00078e00ff */
[-C--:B------:R-:W-:Y:S01]  /*1480*/  @P2 SHF.R.U32.HI R16, RZ, R9.reuse, R18 ;  /* 0x00000009ff102219 */ /* 0x080fe20000011612 */
[----:B------:R-:W-:Y:S01]  /*1490*/  IMAD.HI.U32 R18, R3, R8, RZ ;  /* 0x0000000803127227 */ /* 0x000fe200078e00ff */
[-C--:B-1----:R-:W-:Y:S02]  /*14a0*/  @P1 SHF.R.U32.HI R13, RZ, R12.reuse, R17 ;  /* 0x0000000cff0d1219 */ /* 0x082fe40000011611 */
[----:B------:R-:W-:Y:S02]  /*14b0*/  SHF.R.U32.HI R7, RZ, R12, R7 ;  /* 0x0000000cff077219 */ /* 0x000fe40000011607 */
[----:B------:R-:W-:Y:S02]  /*14c0*/  SHF.R.U32.HI R18, RZ, R9, R18 ;  /* 0x00000009ff127219 */ /* 0x000fe40000011612 */
[----:B------:R-:W-:Y:S01]  /*14d0*/  SEL R7, R15, R7, !P1 ;  /* 0x000000070f077207 */ /* 0x000fe20004800000 */
[----:B--2---:R-:W-:Y:S01]  /*14e0*/  IMAD.HI.U32 R17, R13, R4, RZ ;  /* 0x000000040d117227 */ /* 0x004fe200078e00ff */
[----:B------:R-:W-:-:S03]  /*14f0*/  SEL R18, R3, R18, !P2 ;  /* 0x0000001203127207 */ /* 0x000fc60005000000 */
[----:B------:R-:W-:Y:S01]  /*1500*/  IMAD.HI.U32 R8, R16, R4, RZ ;  /* 0x0000000410087227 */ /* 0x000fe200078e00ff */
[----:B------:R-:W-:-:S04]  /*1510*/  @P0 SHF.R.U32.HI R13, RZ, R5, R17 ;  /* 0x00000005ff0d0219 */ /* 0x000fc80000011611 */
[----:B------:R-:W-:Y:S01]  /*1520*/  @P0 SHF.R.U32.HI R16, RZ, R5, R8 ;  /* 0x00000005ff100219 */ /* 0x000fe20000011608 */
[----:B------:R-:W-:-:S04]  /*1530*/  IMAD R13, R13, R11, RZ ;  /* 0x0000000b0d0d7224 */ /* 0x000fc800078e02ff */
[----:B------:R-:W-:Y:S01]  /*1540*/  IMAD R8, R16, R11, RZ ;  /* 0x0000000b10087224 */ /* 0x000fe200078e02ff */
[----:B------:R-:W-:-:S04]  /*1550*/  ISETP.GE.AND P1, PT, R7, R13, PT ;  /* 0x0000000d0700720c */ /* 0x000fc80003f26270 */
[----:B------:R-:W-:Y:S01]  /*1560*/  ISETP.GE.OR P1, PT, R18, R8, P1 ;  /* 0x000000081200720c */ /* 0x000fe20000f26670 */
[----:B------:R-:W-:-:S05]  /*1570*/  IMAD.HI.U32 R8, R7, R4, RZ ;  /* 0x0000000407087227 */ /* 0x000fca00078e00ff */
[----:B------:R-:W-:-:S04]  /*1580*/  SHF.R.U32.HI R8, RZ, R5, R8 ;  /* 0x00000005ff087219 */ /* 0x000fc80000011608 */
[----:B------:R-:W-:-:S03]  /*1590*/  SEL R8, R7, R8, !P0 ;  /* 0x0000000807087207 */ /* 0x000fc60004000000 */
[----:B------:R-:W-:Y:S01]  /*15a0*/  @!P1 IMAD.HI.U32 R9, R18, R4, RZ ;  /* 0x0000000412099227 */ /* 0x000fe200078e00ff */
[----:B------:R-:W-:-:S04]  /*15b0*/  IADD3 R4, PT, PT, -R8, RZ, RZ ;  /* 0x000000ff08047210 */ /* 0x000fc80007ffe1ff */
[----:B------:R-:W-:Y:S01]  /*15c0*/  @!P1 SHF.R.U32.HI R5, RZ, R5, R9 ;  /* 0x00000005ff059219 */ /* 0x000fe20000011609 */
[----:B------:R-:W-:Y:S01]  /*15d0*/  IMAD R4, R11, R4, R7 ;  /* 0x000000040b047224 */ /* 0x000fe200078e0207 */
[----:B------:R-:W-:Y:S02]  /*15e0*/  IADD3 R9, PT, PT, -R7, RZ, RZ ;  /* 0x000000ff07097210 */ /* 0x000fe40007ffe1ff */
[----:B------:R-:W-:-:S03]  /*15f0*/  @!P1 SEL R5, R18, R5, !P0 ;  /* 0x0000000512059207 */ /* 0x000fc60004000000 */
[----:B------:R-:W-:Y:S02]  /*1600*/  IMAD R9, R6, R9, R15 ;  /* 0x0000000906097224 */ /* 0x000fe400078e020f */
[--C-:B------:R-:W-:Y:S02]  /*1610*/  @!P1 IMAD.IADD R8, R8, 0x1, -R5.reuse ;  /* 0x0000000108089824 */ /* 0x100fe400078e0a05 */
[----:B------:R-:W-:Y:S01]  /*1620*/  @!P1 IMAD R5, R4, R16, R5 ;  /* 0x0000001004059224 */ /* 0x000fe200078e0205 */
[----:B------:R-:W-:Y:S01]  /*1630*/  IADD3 R4, PT, PT, -R18, RZ, RZ ;  /* 0x000000ff12047210 */ /* 0x000fe20007ffe1ff */
[----:B------:R-:W-:Y:S02]  /*1640*/  @!P1 IMAD R7, R8, R11, R18 ;  /* 0x0000000b08079224 */ /* 0x000fe400078e0212 */
[----:B------:R-:W-:Y:S02]  /*1650*/  @!P1 IMAD.MOV.U32 R18, RZ, RZ, R5 ;  /* 0x000000ffff129224 */ /* 0x000fe400078e0005 */
[----:B------:R-:W-:-:S02]  /*1660*/  IMAD R4, R14, R4, R3 ;  /* 0x000000040e047224 */ /* 0x000fc400078e0203 */
[----:B------:R-:W-:Y:S02]  /*1670*/  IMAD R15, R7, R6, R9 ;  /* 0x00000006070f7224 */ /* 0x000fe400078e0209 */
[----:B------:R-:W-:Y:S02]  /*1680*/  IMAD R14, R18, R14, R4 ;  /* 0x0000000e120e7224 */ /* 0x000fe400078e0204 */
.L_x_19:
[----:B------:R-:W-:Y:S05]  /*1690*/  BRA.U UP3, `(.L_x_20) ;  /* 0x0000000103407547 */ /* 0x000fea000b800000 */
[----:B------:R-:W1:Y:S08]  /*16a0*/  LDC.64 R6, c[0x0][0xb10] ;  /* 0x0002c400ff067b82 */ /* 0x000e700000000a00 */
[----:B------:R-:W2:Y:S08]  /*16b0*/  LDC.64 R4, c[0x0][0xb18] ;  /* 0x0002c600ff047b82 */ /* 0x000eb00000000a00 */
[----:B------:R-:W3:Y:S08]  /*16c0*/  LDC R8, c[0x0][0xb20] ;  /* 0x0002c800ff087b82 */ /* 0x000ef00000000800 */
[----:B------:R-:W4:Y:S01]  /*16d0*/  LDC R9, c[0x0][0xb0c] ;  /* 0x0002c300ff097b82 */ /* 0x000f220000000800 */
[----:B-1----:R-:W-:-:S05]  /*16e0*/  IMAD.HI.U32 R6, R14, R6, RZ ;  /* 0x000000060e067227 */ /* 0x002fca00078e00ff */
[----:B------:R-:W-:Y:S01]  /*16f0*/  SHF.R.U32.HI R6, RZ, R7, R6 ;  /* 0x00000007ff067219 */ /* 0x000fe20000011606 */
[----:B--2---:R-:W-:Y:S01]  /*1700*/  IMAD.HI.U32 R5, R15, R5, RZ ;  /* 0x000000050f057227 */ /* 0x004fe200078e00ff */
[----:B------:R-:W-:-:S04]  /*1710*/  ISETP.NE.AND P0, PT, R4, 0x1, PT ;  /* 0x000000010400780c */ /* 0x000fc80003f05270 */
[----:B---3--:R-:W-:-:S04]  /*1720*/  SHF.R.U32.HI R5, RZ, R8, R5 ;  /* 0x00000008ff057219 */ /* 0x008fc80000011605 */
[----:B------:R-:W-:Y:S02]  /*1730*/  SEL R5, R15, R5, !P0 ;  /* 0x000000050f057207 */ /* 0x000fe40004000000 */
[----:B----4-:R-:W-:-:S04]  /*1740*/  ISETP.NE.AND P1, PT, R9, 0x1, PT ;  /* 0x000000010900780c */ /* 0x010fc80003f25270 */
[----:B------:R-:W-:-:S05]  /*1750*/  SEL R7, R14, R6, !P1 ;  /* 0x000000060e077207 */ /* 0x000fca0004800000 */
[----:B------:R-:W-:Y:S02]  /*1760*/  IMAD.IADD R6, R5, 0x1, -R7 ;  /* 0x0000000105067824 */ /* 0x000fe400078e0a07 */
[----:B------:R-:W-:Y:S02]  /*1770*/  IMAD.IADD R5, R7, 0x1, -R5 ;  /* 0x0000000107057824 */ /* 0x000fe400078e0a05 */
[----:B------:R-:W-:Y:S02]  /*1780*/  IMAD R14, R6, R9, R14 ;  /* 0x00000009060e7224 */ /* 0x000fe400078e020e */
[----:B------:R-:W-:Y:S02]  /*1790*/  IMAD R15, R5, R4, R15 ;  /* 0x00000004050f7224 */ /* 0x000fe400078e020f */
.L_x_20:
[----:B------:R-:W-:Y:S05]  /*17a0*/  BRA.U !UP1, `(.L_x_21) ;  /* 0x00000001090c7547 */ /* 0x000fea000b800000 */
[----:B------:R-:W-:Y:S01]  /*17b0*/  UCGABAR_WAIT ;  /* 0x0000000000007dc7 */ /* 0x000fe20008000000 */
[----:B------:R-:W-:Y:S01]  /*17c0*/  CCTL.IVALL ;  /* 0x00000000ff00798f */ /* 0x000fe20002000000 */
[----:B------:R-:W-:Y:S05]  /*17d0*/  BRA `(.L_x_22) ;  /* 0x0000000000047947 */ /* 0x000fea0003800000 */
.L_x_21:
[----:B------:R-:W-:Y:S06]  /*17e0*/  BAR.SYNC.DEFER_BLOCKING 0x0 ;  /* 0x0000000000007b1d */ /* 0x000fec0000010000 */
.L_x_22:
[----:B------:R-:W-:Y:S05]  /*17f0*/  BRA.U UP2, `(.L_x_23) ;  /* 0x0000001d02b87547 */ /* 0x000fea000b800000 */
[----:B------:R-:W1:Y:S01]  /*1800*/  LDCU UR15, c[0x0][0x38c] ;  /* 0x00007180ff0f77ac */ /* 0x000e620008000800 */
[----:B------:R-:W2:Y:S01]  /*1810*/  LDC R8, c[0x0][0x370] ;  /* 0x0000dc00ff087b82 */ /* 0x000ea20000000800 */
[----:B------:R-:W-:Y:S02]  /*1820*/  IMAD.SHL.U32 R18, R3, 0x40, RZ ;  /* 0x0000004003127824 */ /* 0x000fe400078e00ff */
[----:B------:R-:W-:Y:S01]  /*1830*/  HFMA2 R16, -RZ, RZ, 0, 0 ;  /* 0x00000000ff107431 */ /* 0x000fe200000001ff */
[----:B------:R-:W-:Y:S01]  /*1840*/  UISETP.NE.AND UP1, UPT, UR10, URZ, UPT ;  /* 0x000000ff0a00728c */ /* 0x000fe2000bf25270 */
[----:B------:R-:W-:Y:S01]  /*1850*/  ISETP.NE.AND P4, PT, R2, RZ, P5 ;  /* 0x000000ff0200720c */ /* 0x000fe20002f85270 */
[----:B------:R-:W-:Y:S01]  /*1860*/  IMAD.MOV.U32 R17, RZ, RZ, 0x1 ;  /* 0x00000001ff117424 */ /* 0x000fe200078e00ff */
[----:B------:R-:W-:Y:S01]  /*1870*/  CS2R R12, SRZ ;  /* 0x00000000000c7805 */ /* 0x000fe2000001ff00 */
[----:B------:R-:W-:Y:S01]  /*1880*/  IMAD.MOV.U32 R11, RZ, RZ, 0x1 ;  /* 0x00000001ff0b7424 */ /* 0x000fe200078e00ff */
[----:B------:R-:W3:Y:S01]  /*1890*/  LDC R0, c[0x0][0x374] ;  /* 0x0000dd00ff007b82 */ /* 0x000ee20000000800 */
[----:B------:R-:W-:Y:S01]  /*18a0*/  LOP3.LUT R18, R18, 0x40, RZ, 0xc0, !PT ;  /* 0x0000004012127812 */ /* 0x000fe200078ec0ff */
[----:B------:R-:W4:Y:S01]  /*18b0*/  LDCU.64 UR24, c[0x0][0x348] ;  /* 0x00006900ff1877ac */ /* 0x000f220008000a00 */
[----:B------:R-:W-:Y:S01]  /*18c0*/  USEL UR7, UR7, 0x2, UP1 ;  /* 0x0000000207077887 */ /* 0x000fe20008800000 */
[----:B------:R-:W-:Y:S01]  /*18d0*/  UMOV UR13, URZ ;  /* 0x000000ff000d7c82 */ /* 0x000fe20008000000 */
[----:B-1----:R-:W-:-:S04]  /*18e0*/  UIADD3 UR4, UPT, UPT, UR15, 0x3f, URZ ;  /* 0x0000003f0f047890 */ /* 0x002fc8000fffe0ff */
[----:B------:R-:W-:-:S04]  /*18f0*/  USHF.R.S32.HI UR22, URZ, 0x1f, UR4 ;  /* 0x0000001fff167899 */ /* 0x000fc80008011404 */
[----:B------:R-:W-:Y:S02]  /*1900*/  ULEA.HI UR22, UR22, UR4, URZ, 0x6 ;  /* 0x0000000416167291 */ /* 0x000fe4000f8f30ff */
[----:B------:R-:W-:Y:S02]  /*1910*/  UIADD3 UR4, UPT, UPT, UR15, -0x1, URZ ;  /* 0xffffffff0f047890 */ /* 0x000fe4000fffe0ff */
[----:B------:R-:W-:Y:S02]  /*1920*/  USHF.R.S32.HI UR22, URZ, 0x6, UR22 ;  /* 0x00000006ff167899 */ /* 0x000fe40008011416 */
[----:B------:R-:W-:Y:S02]  /*1930*/  UISETP.GE.U32.AND UP2, UPT, UR4, -0x7f, UPT ;  /* 0xffffff810400788c */ /* 0x000fe4000bf46070 */
[----:B------:R-:W-:Y:S02]  /*1940*/  UISETP.LT.U32.AND UP0, UPT, UR22, 0x1a, UPT ;  /* 0x0000001a1600788c */ /* 0x000fe4000bf01070 */
[----:B------:R-:W-:-:S02]  /*1950*/  UIADD3 UR15, UPT, UPT, UR15, 0x7e, URZ ;  /* 0x0000007e0f0f7890 */ /* 0x000fc4000fffe0ff */
[----:B------:R-:W-:-:S04]  /*1960*/  USEL UR21, UR22, 0x1a, UP0 ;  /* 0x0000001a16157887 */ /* 0x000fc80008000000 */
[----:B------:R-:W-:Y:S02]  /*1970*/  UIADD3 UR6, UPT, UPT, UR21, -0x1, URZ ;  /* 0xffffffff15067890 */ /* 0x000fe4000fffe0ff */
[----:B------:R-:W-:Y:S02]  /*1980*/  @UP2 UIADD3 UR6, UPT, UPT, UR21, URZ, URZ ;  /* 0x000000ff15062290 */ /* 0x000fe4000fffe0ff */
[----:B------:R-:W-:Y:S02]  /*1990*/  UIADD3 UR14, UPT, UPT, UR22, -UR21, URZ ;  /* 0x80000015160e7290 */ /* 0x000fe4000fffe0ff */
[----:B------:R-:W-:Y:S02]  /*19a0*/  UIADD3 UR5, UPT, UPT, UR6, 0x1, URZ ;  /* 0x0000000106057890 */ /* 0x000fe4000fffe0ff */
[----:B--2-4-:R-:W-:-:S12]  /*19b0*/  UIADD3 UR6, UPT, UPT, -UR6, URZ, URZ ;  /* 0x000000ff06067290 */ /* 0x014fd8000fffe1ff */
.L_x_43:
[----:B------:R-:W-:Y:S01]  /*19c0*/  UISETP.NE.AND UP0, UPT, UR37, URZ, UPT ;  /* 0x000000ff2500728c */ /* 0x000fe2000bf05270 */
[----:B------:R-:W1:Y:S08]  /*19d0*/  S2UR UR37, SR_CgaCtaId ;  /* 0x00000000002579c3 */ /* 0x000e700000008800 */
[----:B------:R-:W-:Y:S05]  /*19e0*/  BRA.U UP0, `(.L_x_24) ;  /* 0x0000000100347547 */ /* 0x000fea000b800000 */
[----:B------:R-:W2:Y:S01]  /*19f0*/  S2R R2, SR_CgaCtaId ;  /* 0x0000000000027919 */ /* 0x000ea20000008800 */
[----:B------:R-:W-:-:S04]  /*1a00*/  MOV R3, 0x400 ;  /* 0x0000040000037802 */ /* 0x000fc80000000f00 */
[----:B--2---:R-:W-:Y:S02]  /*1a10*/  LEA R2, R2, R3, 0x18 ;  /* 0x0000000302027211 */ /* 0x004fe400078ec0ff */
[----:B------:R-:W-:-:S03]  /*1a20*/  SHF.L.U32 R3, R11, 0x1f, RZ ;  /* 0x0000001f0b037819 */ /* 0x000fc600000006ff */
[----:B------:R-:W-:-:S04]  /*1a30*/  IMAD R2, R12, 0x8, R2 ;  /* 0x000000080c027824 */ /* 0x000fc800078e0202 */
[----:B------:R-:W2:Y:S02]  /*1a40*/  SYNCS.PHASECHK.TRANS64.TRYWAIT P0, [R2+URZ+0x240], R3 ;  /* 0x00024003020075a7 */ /* 0x000ea400080011ff */
[----:B--2---:R-:W-:Y:S05]  /*1a50*/  @!P0 BRA `(.L_x_25) ;  /* 0x0000006c00fc8947 */ /* 0x004fea0003800000 */
.L_x_148:
[----:B------:R-:W-:Y:S01]  /*1a60*/  VIADD R12, R12, 0x1 ;  /* 0x000000010c0c7836 */ /* 0x000fe20000000000 */
[----:B------:R2:W-:Y:S04]  /*1a70*/  SYNCS.ARRIVE.TRANS64.A1T0 RZ, [R2+URZ+0x230], RZ ;  /* 0x000230ff02ff79a7 */ /* 0x0005e800081000ff */
[----:B------:R-:W-:-:S04]  /*1a80*/  ISETP.NE.AND P0, PT, R12, 0x2, PT ;  /* 0x000000020c00780c */ /* 0x000fc80003f05270 */
[----:B------:R-:W-:Y:S02]  /*1a90*/  SEL R12, R12, RZ, P0 ;  /* 0x000000ff0c0c7207 */ /* 0x000fe40000000000 */
[----:B--2---:R-:W-:-:S04]  /*1aa0*/  SEL R2, RZ, 0x1, P0 ;  /* 0x00000001ff027807 */ /* 0x004fc80000000000 */
[----:B------:R-:W-:-:S07]  /*1ab0*/  LOP3.LUT R11, R11, R2, RZ, 0x3c, !PT ;  /* 0x000000020b0b7212 */ /* 0x000fce00078e3cff */
.L_x_24:
[----:B------:R-:W-:Y:S01]  /*1ac0*/  UMOV UR4, 0x400 ;  /* 0x0000040000047882 */ /* 0x000fe20000000000 */
[----:B------:R-:W-:Y:S01]  /*1ad0*/  SHF.L.U32 R2, R17, 0x1f, RZ ;  /* 0x0000001f11027819 */ /* 0x000fe200000006ff */
[----:B-1----:R-:W-:Y:S01]  /*1ae0*/  ULEA UR4, UR37, UR4, 0x18 ;  /* 0x0000000425047291 */ /* 0x002fe2000f8ec0ff */
[C---:B------:R-:W-:Y:S01]  /*1af0*/  R2UR UR9, R18.reuse ;  /* 0x00000000120972ca */ /* 0x040fe200000e0000 */
[----:B------:R-:W-:Y:S01]  /*1b00*/  UISETP.GE.U32.AND UP0, UPT, UR15, 0x7f, UPT ;  /* 0x0000007f0f00788c */ /* 0x000fe2000bf06070 */
[----:B------:R-:W-:Y:S01]  /*1b10*/  R2UR UR11, R18 ;  /* 0x00000000120b72ca */ /* 0x000fe200000e0000 */
[----:B------:R-:W-:Y:S01]  /*1b20*/  ULEA UR8, UR13, UR4, 0x3 ;  /* 0x000000040d087291 */ /* 0x000fe2000f8e18ff */
[----:B------:R-:W-:-:S08]  /*1b30*/  UMOV UR23, URZ ;  /* 0x000000ff00177c82 */ /* 0x000fd00008000000 */
[----:B------:R1:W2:Y:S01]  /*1b40*/  SYNCS.PHASECHK.TRANS64.TRYWAIT P0, [UR8+0xd0], R2 ;  /* 0x0000d002ff0075a7 */ /* 0x0002a20008001108 */
[----:B------:R-:W-:-:S13]  /*1b50*/  R2UR UR8, R15 ;  /* 0x000000000f0872ca */ /* 0x000fda00000e0000 */
[----:B------:R-:W-:Y:S01]  /*1b60*/  ULEA UR11, UR8, UR11, 0x7 ;  /* 0x0000000b080b7291 */ /* 0x000fe2000f8e38ff */
[----:B-1----:R-:W-:-:S05]  /*1b70*/  LEA.HI R2, R14, R14, RZ, 0x1 ;  /* 0x0000000e0e027211 */ /* 0x002fca00078f08ff */
[----:B------:R-:W-:-:S05]  /*1b80*/  IMAD.SHL.U32 R2, R2, 0x40, RZ ;  /* 0x0000004002027824 */ /* 0x000fca00078e00ff */
[----:B------:R-:W-:-:S13]  /*1b90*/  R2UR UR35, R2 ;  /* 0x00000000022372ca */ /* 0x000fda00000e0000 */
[----:B------:R-:W-:Y:S01]  /*1ba0*/  ULOP3.LUT UR35, UR9, 0xffffff80, UR35, 0xf8, !UPT ;  /* 0xffffff8009237892 */ /* 0x000fe2000f8ef823 */
[----:B------:R-:W-:Y:S11]  /*1bb0*/  BRA.U !UP0, `(.L_x_26) ;  /* 0x0000000108bc7547 */ /* 0x000ff6000b800000 */
[----:B------:R-:W-:Y:S01]  /*1bc0*/  UMOV UR16, UR6 ;  /* 0x0000000600107c82 */ /* 0x000fe20008000000 */
[----:B------:R-:W-:Y:S01]  /*1bd0*/  UMOV UR17, UR13 ;  /* 0x0000000d00117c82 */ /* 0x000fe20008000000 */
[----:B------:R-:W-:-:S05]  /*1be0*/  UMOV UR34, URZ ;  /* 0x000000ff00227c82 */ /* 0x000fca0008000000 */
.L_x_32:
[----:B------:R-:W-:Y:S01]  /*1bf0*/  ULEA UR33, UR17, UR4, 0x3 ;  /* 0x0000000411217291 */ /* 0x000fe2000f8e18ff */
[----:B------:R-:W-:Y:S01]  /*1c00*/  @P5 MOV R3, 0x4000 ;  /* 0x0000400000035802 */ /* 0x000fe20000000f00 */
[----:B-12-4-:R-:W-:Y:S10]  /*1c10*/  @P0 BRA `(.L_x_27) ;  /* 0x00000000000c0947 */ /* 0x016ff40003800000 */
[----:B------:R-:W-:-:S04]  /*1c20*/  SHF.L.U32 R4, R17, 0x1f, RZ ;  /* 0x0000001f11047819 */ /* 0x000fc800000006ff */
[----:B------:R-:W1:Y:S02]  /*1c30*/  SYNCS.PHASECHK.TRANS64.TRYWAIT P0, [UR33+0xd0], R4 ;  /* 0x0000d004ff0075a7 */ /* 0x000e640008001121 */
[----:B-1----:R-:W-:Y:S05]  /*1c40*/  @!P0 BRA `(.L_x_28) ;  /* 0x0000006c00948947 */ /* 0x002fea0003800000 */
.L_x_27:
[----:B------:R2:W-:Y:S01]  /*1c50*/  @P5 SYNCS.ARRIVE.TRANS64 RZ, [UR33], R3 ;  /* 0x00000003ffff59a7 */ /* 0x0005e20008000021 */
[----:B------:R-:W-:Y:S02]  /*1c60*/  ULOP3.LUT UR8, UR7, 0x2, URZ, 0xfc, !UPT ;  /* 0x0000000207087892 */ /* 0x000fe4000f8efcff */
[----:B------:R-:W-:Y:S02]  /*1c70*/  UIADD3 UR16, UPT, UPT, UR16, 0x1, URZ ;  /* 0x0000000110107890 */ /* 0x000fe4000fffe0ff */
[----:B------:R-:W-:Y:S02]  /*1c80*/  UISETP.NE.AND UP0, UPT, UR8, 0x2, UPT ;  /* 0x000000020800788c */ /* 0x000fe4000bf05270 */
[----:B------:R-:W-:-:S07]  /*1c90*/  UISETP.NE.AND UP2, UPT, UR16, 0x1, UPT ;  /* 0x000000011000788c */ /* 0x000fce000bf45270 */
[----:B------:R-:W-:Y:S05]  /*1ca0*/  BRA.U UP0, `(.L_x_29) ;  /* 0x0000000100047547 */ /* 0x000fea000b800000 */
[----:B------:R-:W-:Y:S05]  /*1cb0*/  BPT.TRAP 0x1 ;  /* 0x000000040000795c */ /* 0x000fea0000300000 */
.L_x_29:
[----:B------:R-:W-:Y:S04]  /*1cc0*/  BSSY.RECONVERGENT B0, `(.L_x_30) ;  /* 0x0000003000007945 */ /* 0x000fe80003800200 */
[----:B------:R-:W-:Y:S05]  /*1cd0*/  @!P4 BRA `(.L_x_31) ;  /* 0x000000000004c947 */ /* 0x000fea0003800000 */
[----:B------:R-:W-:Y:S05]  /*1ce0*/  BPT.TRAP 0x1 ;  /* 0x000000040000795c */ /* 0x000fea0000300000 */
.L_x_31:
[----:B------:R-:W-:Y:S05]  /*1cf0*/  BSYNC.RECONVERGENT B0 ;  /* 0x0000000000007941 */ /* 0x000fea0003800200 */
.L_x_30:
[----:B------:R-:W-:Y:S02]  /*1d00*/  UIADD3 UR13, UPT, UPT, UR17, 0x1, URZ ;  /* 0x00000001110d7890 */ /* 0x000fe4000fffe0ff */
[----:B------:R-:W-:Y:S02]  /*1d10*/  UIADD3 UR28, UP1, UPT, UR24, 0x80, URZ ;  /* 0x00000080181c7890 */ /* 0x000fe4000ff3e0ff */
[----:B------:R-:W-:Y:S02]  /*1d20*/  UISETP.NE.AND UP0, UPT, UR13, 0x1a, UPT ;  /* 0x0000001a0d00788c */ /* 0x000fe4000bf05270 */
[----:B------:R-:W-:Y:S02]  /*1d30*/  ULOP3.LUT UR33, UR33, 0xfefffff8, URZ, 0xc0, !UPT ;  /* 0xfefffff821217892 */ /* 0x000fe4000f8ec0ff */
[----:B------:R-:W-:Y:S02]  /*1d40*/  USEL UR9, URZ, 0x1, UP0 ;  /* 0x00000001ff097887 */ /* 0x000fe40008000000 */
[----:B------:R-:W-:-:S02]  /*1d50*/  USEL UR13, UR13, URZ, UP0 ;  /* 0x000000ff0d0d7287 */ /* 0x000fc40008000000 */
[----:B------:R-:W-:Y:S02]  /*1d60*/  UIADD3 UR26, UP0, UPT, UR24, 0x180, URZ ;  /* 0x00000180181a7890 */ /* 0x000fe4000ff1e0ff */
[----:B------:R-:W-:Y:S01]  /*1d70*/  ULEA UR8, UR13, UR4, 0x3 ;  /* 0x000000040d087291 */ /* 0x000fe2000f8e18ff */
[----:B------:R-:W-:Y:S01]  /*1d80*/  LOP3.LUT R17, R17, UR9, RZ, 0x3c, !PT ;  /* 0x0000000911117c12 */ /* 0x000fe2000f8e3cff */
[----:B------:R-:W-:Y:S02]  /*1d90*/  UIADD3.X UR29, UPT, UPT, URZ, UR25, URZ, UP1, !UPT ;  /* 0x00000019ff1d7290 */ /* 0x000fe40008ffe4ff */
[----:B------:R-:W-:Y:S01]  /*1da0*/  UIADD3.X UR27, UPT, UPT, URZ, UR25, URZ, UP0, !UPT ;  /* 0x00000019ff1b7290 */ /* 0x000fe200087fe4ff */
[----:B-1----:R-:W-:Y:S01]  /*1db0*/  SHF.L.U32 R2, R17, 0x1f, RZ ;  /* 0x0000001f11027819 */ /* 0x002fe200000006ff */
[----:B------:R-:W-:Y:S01]  /*1dc0*/  UMOV UR18, 0x0 ;  /* 0x0000000000127882 */ /* 0x000fe20000000000 */
[----:B------:R-:W-:Y:S01]  /*1dd0*/  UMOV UR19, 0x10000000 ;  /* 0x1000000000137882 */ /* 0x000fe20000000000 */
[----:B------:R-:W-:Y:S01]  /*1de0*/  UMOV UR10, UR34 ;  /* 0x00000022000a7c82 */ /* 0x000fe20008000000 */
[----:B------:R1:W4:Y:S01]  /*1df0*/  SYNCS.PHASECHK.TRANS64.TRYWAIT P0, [UR8+0xd0], R2 ;  /* 0x0000d002ff0075a7 */ /* 0x0003220008001108 */
[----:B------:R-:W-:Y:S01]  /*1e00*/  ULEA UR8, UR17, UR4, 0xc ;  /* 0x0000000411087291 */ /* 0x000fe2000f8e60ff */
[----:B------:R-:W-:Y:S01]  /*1e10*/  UMOV UR12, UR36 ;  /* 0x00000024000c7c82 */ /* 0x000fe20008000000 */
[----:B------:R-:W-:-:S02]  /*1e20*/  UMOV UR9, UR33 ;  /* 0x0000002100097c82 */ /* 0x000fc40008000000 */
[----:B------:R-:W-:Y:S02]  /*1e30*/  UIADD3 UR32, UPT, UPT, UR8, 0x4400, URZ ;  /* 0x0000440008207890 */ /* 0x000fe4000fffe0ff */
[----:B------:R-:W-:Y:S01]  /*1e40*/  UIADD3 UR8, UPT, UPT, UR8, 0x1e400, URZ ;  /* 0x0001e40008087890 */ /* 0x000fe2000fffe0ff */
[----:B------:R-:W-:Y:S01]  /*1e50*/  UMOV UR23, UR5 ;  /* 0x0000000500177c82 */ /* 0x000fe20008000000 */
[----:B------:R-:W-:-:S05]  /*1e60*/  UMOV UR17, UR13 ;  /* 0x0000000d00117c82 */ /* 0x000fca0008000000 */
[----:B------:R2:W-:Y:S02]  /*1e70*/  UTMALDG.3D.2CTA [UR32], [UR28], desc[UR18] ;  /* 0x000012201c0075b4 */ /* 0x0005e40008211000 */
[----:B------:R1:W-:Y:S01]  /*1e80*/  UTMALDG.3D.2CTA [UR8], [UR26], desc[UR18] ;  /* 0x000012081a0075b4 */ /* 0x0003e20008211000 */
[----:B--2---:R-:W-:Y:S01]  /*1e90*/  UIADD3 UR34, UPT, UPT, UR34, 0x40, URZ ;  /* 0x0000004022227890 */ /* 0x004fe2000fffe0ff */
[----:B------:R-:W-:Y:S11]  /*1ea0*/  BRA.U UP2, `(.L_x_32) ;  /* 0xfffffffd02507547 */ /* 0x000ff6000b83ffff */
.L_x_26:
[----:B--2-4-:R-:W-:Y:S01]  /*1eb0*/  PLOP3.LUT P0, PT, PT, PT, UP5, 0x80, 0x8 ;  /* 0x000000000008781c */ /* 0x014fe20003f0f058 */
[----:B-1----:R-:W-:Y:S01]  /*1ec0*/  ULEA UR8, UR13, UR4, 0x3 ;  /* 0x000000040d087291 */ /* 0x002fe2000f8e18ff */
[----:B------:R-:W-:Y:S01]  /*1ed0*/  SHF.L.U32 R2, R17, 0x1f, RZ ;  /* 0x0000001f11027819 */ /* 0x000fe200000006ff */
[----:B------:R-:W-:-:S10]  /*1ee0*/  UISETP.GT.AND UP0, UPT, UR22, UR21, UPT ;  /* 0x000000151600728c */ /* 0x000fd4000bf04270 */
[----:B------:R-:W-:Y:S01]  /*1ef0*/  @!P0 SYNCS.ARRIVE.TRANS64.A1T0 RZ, [UR4+0x1c8], RZ ;  /* 0x0001c8ffffff89a7 */ /* 0x000fe20008100004 */
[----:B------:R1:W2:Y:S01]  /*1f00*/  SYNCS.PHASECHK.TRANS64.TRYWAIT P0, [UR8+0xd0], R2 ;  /* 0x0000d002ff0075a7 */ /* 0x0002a20008001108 */
[----:B------:R-:W-:Y:S05]  /*1f10*/  BRA.U !UP0, `(.L_x_33) ;  /* 0x0000000108bc7547 */ /* 0x000fea000b800000 */
[----:B------:R-:W-:Y:S01]  /*1f20*/  UIADD3 UR26, UPT, UPT, UR14, UR23, URZ ;  /* 0x000000170e1a7290 */ /* 0x000fe2000fffe0ff */
[----:B------:R-:W-:-:S11]  /*1f30*/  UMOV UR27, UR13 ;  /* 0x0000000d001b7c82 */ /* 0x000fd60008000000 */
.L_x_39:
[----:B------:R-:W-:Y:S01]  /*1f40*/  ULEA UR17, UR27, UR4, 0x3 ;  /* 0x000000041b117291 */ /* 0x000fe2000f8e18ff */
[----:B--2---:R-:W-:Y:S01]  /*1f50*/  @P5 MOV R3, 0x4000 ;  /* 0x0000400000035802 */ /* 0x004fe20000000f00 */
[----:B-12---:R-:W-:Y:S10]  /*1f60*/  @P0 BRA `(.L_x_34) ;  /* 0x00000000000c0947 */ /* 0x006ff40003800000 */
[----:B------:R-:W-:-:S04]  /*1f70*/  SHF.L.U32 R4, R17, 0x1f, RZ ;  /* 0x0000001f11047819 */ /* 0x000fc800000006ff */
[----:B------:R-:W2:Y:S02]  /*1f80*/  SYNCS.PHASECHK.TRANS64.TRYWAIT P0, [UR17+0xd0], R4 ;  /* 0x0000d004ff0075a7 */ /* 0x000ea40008001111 */
[----:B--2---:R-:W-:Y:S05]  /*1f90*/  @!P0 BRA `(.L_x_35) ;  /* 0x0000006800d88947 */ /* 0x004fea0003800000 */
.L_x_34:
[----:B------:R2:W-:Y:S01]  /*1fa0*/  @P5 SYNCS.ARRIVE.TRANS64 RZ, [UR17], R3 ;  /* 0x00000003ffff59a7 */ /* 0x0005e20008000011 */
[----:B------:R-:W-:-:S04]  /*1fb0*/  ULOP3.LUT UR8, UR7, 0x2, URZ, 0xfc, !UPT ;  /* 0x0000000207087892 */ /* 0x000fc8000f8efcff */
[----:B------:R-:W-:-:S09]  /*1fc0*/  UISETP.NE.AND UP0, UPT, UR8, 0x2, UPT ;  /* 0x000000020800788c */ /* 0x000fd2000bf05270 */
[----:B------:R-:W-:Y:S05]  /*1fd0*/  BRA.U UP0, `(.L_x_36) ;  /* 0x0000000100047547 */ /* 0x000fea000b800000 */
[----:B------:R-:W-:Y:S05]  /*1fe0*/  BPT.TRAP 0x1 ;  /* 0x000000040000795c */ /* 0x000fea0000300000 */
.L_x_36:
[----:B------:R-:W-:Y:S04]  /*1ff0*/  BSSY.RECONVERGENT B0, `(.L_x_37) ;  /* 0x0000003000007945 */ /* 0x000fe80003800200 */
[----:B------:R-:W-:Y:S05]  /*2000*/  @!P4 BRA `(.L_x_38) ;  /* 0x000000000004c947 */ /* 0x000fea0003800000 */
[----:B------:R-:W-:Y:S05]  /*2010*/  BPT.TRAP 0x1 ;  /* 0x000000040000795c */ /* 0x000fea0000300000 */
.L_x_38:
[----:B------:R-:W-:Y:S05]  /*2020*/  BSYNC.RECONVERGENT B0 ;  /* 0x0000000000007941 */ /* 0x000fea0003800200 */
.L_x_37:
[----:B------:R-:W-:Y:S02]  /*2030*/  UIADD3 UR13, UPT, UPT, UR27, 0x1, URZ ;  /* 0x000000011b0d7890 */ /* 0x000fe4000fffe0ff */
[----:B------:R-:W-:Y:S02]  /*2040*/  UIADD3 UR32, UP1, UPT, UR24, 0x80, URZ ;  /* 0x0000008018207890 */ /* 0x000fe4000ff3e0ff */
[----:B------:R-:W-:Y:S02]  /*2050*/  UISETP.NE.AND UP0, UPT, UR13, 0x1a, UPT ;  /* 0x0000001a0d00788c */ /* 0x000fe4000bf05270 */
[----:B------:R-:W-:Y:S02]  /*2060*/  USHF.L.U32 UR18, UR23, 0x6, URZ ;  /* 0x0000000617127899 */ /* 0x000fe400080006ff */
[----:B------:R-:W-:Y:S02]  /*2070*/  USEL UR9, URZ, 0x1, UP0 ;  /* 0x00000001ff097887 */ /* 0x000fe40008000000 */
[----:B------:R-:W-:-:S02]  /*2080*/  USEL UR13, UR13, URZ, UP0 ;  /* 0x000000ff0d0d7287 */ /* 0x000fc40008000000 */
[----:B------:R-:W-:Y:S02]  /*2090*/  UIADD3 UR30, UP0, UPT, UR24, 0x180, URZ ;  /* 0x00000180181e7890 */ /* 0x000fe4000ff1e0ff */
[----:B------:R-:W-:Y:S01]  /*20a0*/  ULEA UR8, UR13, UR4, 0x3 ;  /* 0x000000040d087291 */ /* 0x000fe2000f8e18ff */
[----:B------:R-:W-:Y:S01]  /*20b0*/  LOP3.LUT R17, R17, UR9, RZ, 0x3c, !PT ;  /* 0x0000000911117c12 */ /* 0x000fe2000f8e3cff */
[----:B------:R-:W-:Y:S02]  /*20c0*/  ULOP3.LUT UR17, UR17, 0xfefffff8, URZ, 0xc0, !UPT ;  /* 0xfefffff811117892 */ /* 0x000fe4000f8ec0ff */
[----:B------:R-:W-:Y:S01]  /*20d0*/  UIADD3.X UR33, UPT, UPT, URZ, UR25, URZ, UP1, !UPT ;  /* 0x00000019ff217290 */ /* 0x000fe20008ffe4ff */
[----:B-1----:R-:W-:Y:S01]  /*20e0*/  SHF.L.U32 R2, R17, 0x1f, RZ ;  /* 0x0000001f11027819 */ /* 0x002fe200000006ff */
[----:B------:R-:W-:Y:S01]  /*20f0*/  UIADD3.X UR31, UPT, UPT, URZ, UR25, URZ, UP0, !UPT ;  /* 0x00000019ff1f7290 */ /* 0x000fe200087fe4ff */
[----:B------:R-:W-:Y:S02]  /*2100*/  UMOV UR28, 0x0 ;  /* 0x00000000001c7882 */ /* 0x000fe40000000000 */
[----:B------:R4:W1:Y:S01]  /*2110*/  SYNCS.PHASECHK.TRANS64.TRYWAIT P0, [UR8+0xd0], R2 ;  /* 0x0000d002ff0075a7 */ /* 0x0008620008001108 */
[----:B------:R-:W-:Y:S01]  /*2120*/  ULEA UR8, UR27, UR4, 0xc ;  /* 0x000000041b087291 */ /* 0x000fe2000f8e60ff */
[----:B------:R-:W-:Y:S01]  /*2130*/  UMOV UR29, 0x10000000 ;  /* 0x10000000001d7882 */ /* 0x000fe20000000000 */
[----:B------:R-:W-:-:S02]  /*2140*/  UMOV UR19, UR35 ;  /* 0x0000002300137c82 */ /* 0x000fc40008000000 */
[----:B------:R-:W-:Y:S02]  /*2150*/  UIADD3 UR16, UPT, UPT, UR8, 0x4400, URZ ;  /* 0x0000440008107890 */ /* 0x000fe4000fffe0ff */
[----:B------:R-:W-:Y:S01]  /*2160*/  UIADD3 UR8, UPT, UPT, UR8, 0x1e400, URZ ;  /* 0x0001e40008087890 */ /* 0x000fe2000fffe0ff */
[----:B------:R-:W-:Y:S01]  /*2170*/  UMOV UR20, UR36 ;  /* 0x0000002400147c82 */ /* 0x000fe20008000000 */
[----:B------:R-:W-:Y:S01]  /*2180*/  UMOV UR12, UR36 ;  /* 0x00000024000c7c82 */ /* 0x000fe20008000000 */
[----:B------:R-:W-:Y:S01]  /*2190*/  UMOV UR9, UR17 ;  /* 0x0000001100097c82 */ /* 0x000fe20008000000 */
[----:B------:R-:W-:Y:S01]  /*21a0*/  UMOV UR10, UR18 ;  /* 0x00000012000a7c82 */ /* 0x000fe20008000000 */
[----:B------:R-:W-:Y:S02]  /*21b0*/  UIADD3 UR23, UPT, UPT, UR23, 0x1, URZ ;  /* 0x0000000117177890 */ /* 0x000fe4000fffe0ff */
[----:B------:R4:W-:Y:S01]  /*21c0*/  UTMALDG.3D.2CTA [UR16], [UR32], desc[UR28] ;  /* 0x00001c10200075b4 */ /* 0x0009e20008211000 */
[----:B------:R-:W-:Y:S01]  /*21d0*/  UMOV UR27, UR13 ;  /* 0x0000000d001b7c82 */ /* 0x000fe20008000000 */
[----:B------:R-:W-:Y:S01]  /*21e0*/  UISETP.NE.AND UP0, UPT, UR23, UR26, UPT ;  /* 0x0000001a1700728c */ /* 0x000fe2000bf05270 */
[----:B------:R4:W-:Y:S08]  /*21f0*/  UTMALDG.3D.2CTA [UR8], [UR30], desc[UR28] ;  /* 0x00001c081e0075b4 */ /* 0x0009f00008211000 */
[----:B----4-:R-:W-:Y:S05]  /*2200*/  BRA.U UP0, `(.L_x_39) ;  /* 0xfffffffd004c7547 */ /* 0x010fea000b83ffff */
.L_x_33:
[C---:B-1----:R-:W-:Y:S01]  /*2210*/  LEA R2, R16.reuse, UR4, 0x3 ;  /* 0x0000000410027c11 */ /* 0x042fe2000f8e18ff */
[----:B------:R-:W-:Y:S01]  /*2220*/  NOP ;  /* 0x0000000000007918 */ /* 0x000fe20000000000 */
[----:B--2---:R-:W-:Y:S02]  /*2230*/  SHF.L.U32 R3, R13, 0x1f, RZ ;  /* 0x0000001f0d037819 */ /* 0x004fe400000006ff */
[----:B------:R-:W-:Y:S02]  /*2240*/  LEA R4, R16, UR4, 0x4 ;  /* 0x0000000410047c11 */ /* 0x000fe4000f8e20ff */
[----:B------:R-:W1:Y:S02]  /*2250*/  SYNCS.PHASECHK.TRANS64.TRYWAIT P0, [R2+URZ+0x1d0], R3 ;  /* 0x0001d003020075a7 */ /* 0x000e6400080011ff */
[----:B-1----:R-:W-:Y:S05]  /*2260*/  @!P0 BRA `(.L_x_40) ;  /* 0x00000068003c8947 */ /* 0x002fea0003800000 */
.L_x_151:
[----:B------:R-:W2:Y:S01]  /*2270*/  LDS.128 R4, [R4+0x260] ;  /* 0x0002600004047984 */ /* 0x000ea20000000c00 */
[----:B------:R-:W-:Y:S01]  /*2280*/  ISETP.GE.AND P0, PT, R40, 0x1, PT ;  /* 0x000000012800780c */ /* 0x000fe20003f06270 */
[----:B-1----:R-:W-:Y:S01]  /*2290*/  VIADD R2, R2, 0x1e0 ;  /* 0x000001e002027836 */ /* 0x002fe20000000000 */
[----:B------:R-:W-:Y:S01]  /*22a0*/  @!PT LDS RZ, [RZ] ;  /* 0x00000000fffff984 */ /* 0x000fe20000000800 */
[----:B------:R-:W-:Y:S01]  /*22b0*/  @!PT LDS RZ, [RZ] ;  /* 0x00000000fffff984 */ /* 0x000fe20000000800 */
[----:B------:R-:W-:Y:S01]  /*22c0*/  @!PT LDS RZ, [RZ] ;  /* 0x00000000fffff984 */ /* 0x000fe20000000800 */
[----:B------:R-:W-:Y:S01]  /*22d0*/  @!PT LDS RZ, [RZ] ;  /* 0x00000000fffff984 */ /* 0x000fe20000000800 */
[----:B------:R1:W-:Y:S06]  /*22e0*/  MEMBAR.ALL.CTA ;  /* 0x0000000000007992 */ /* 0x0003ec0000008000 */
[----:B-1----:R-:W1:Y:S01]  /*22f0*/  FENCE.VIEW.ASYNC.S ;  /* 0x00000000000073c6 */ /* 0x002e620000000000 */
[----:B------:R-:W-:-:S04]  /*2300*/  PRMT R2, RZ, 0x654, R2 ;  /* 0x00000654ff027816 */ /* 0x000fc80000000002 */
[----:B-1----:R1:W-:Y:S01]  /*2310*/  SYNCS.ARRIVE.TRANS64.RED.A1T0 RZ, [R2+URZ], RZ ;  /* 0x000000ff02ff79a7 */ /* 0x0023e200081004ff */
[----:B--2---:R-:W-:-:S13]  /*2320*/  LOP3.LUT P2, RZ, R6, 0x1, RZ, 0xc0, !PT ;  /* 0x0000000106ff7812 */ /* 0x004fda000784c0ff */
[----:B------:R-:W-:Y:S01]  /*2330*/  @P2 SHF.R.U32.HI R3, RZ, 0x10, R5 ;  /* 0x00000010ff032819 */ /* 0x000fe20000011605 */
[----:B------:R-:W-:Y:S01]  /*2340*/  VOTEU.ANY UP0, P2 ;  /* 0x0000000000ff7886 */ /* 0x000fe20001000100 */
[----:B------:R-:W-:Y:S02]  /*2350*/  @P2 MOV R10, R4 ;  /* 0x00000004000a2202 */ /* 0x000fe40000000f00 */
[----:B------:R-:W-:Y:S02]  /*2360*/  @P2 R2UR.BROADCAST UR8, R3 ;  /* 0x00000000030822ca */ /* 0x000fe400008e0000 */
[----:B------:R-:W-:-:S11]  /*2370*/  @P2 LOP3.LUT R9, R5, 0xffff, RZ, 0xc0, !PT ;  /* 0x0000ffff05092812 */ /* 0x000fd600078ec0ff */
[----:B------:R-:W-:Y:S01]  /*2380*/  @UP0 UMOV UR36, UR8 ;  /* 0x0000000800240c82 */ /* 0x000fe20008000000 */
[----:B-1----:R-:W-:Y:S05]  /*2390*/  @!P0 BRA `(.L_x_41) ;  /* 0x0000000000b88947 */ /* 0x002fea0003800000 */
[----:B------:R-:W3:Y:S01]  /*23a0*/  LDC.64 R4, c[0x0][0xb18] ;  /* 0x0002c600ff047b82 */ /* 0x000ee20000000a00 */
[----:B------:R-:W-:-:S07]  /*23b0*/  ISETP.NE.AND P3, PT, R40, 0x1, PT ;  /* 0x000000012800780c */ /* 0x000fce0003f65270 */
[----:B------:R-:W1:Y:S08]  /*23c0*/  LDC.64 R6, c[0x0][0xb10] ;  /* 0x0002c400ff067b82 */ /* 0x000e700000000a00 */
[----:B------:R-:W2:Y:S08]  /*23d0*/  LDC R14, c[0x0][0xb20] ;  /* 0x0002c800ff0e7b82 */ /* 0x000eb00000000800 */
[----:B------:R-:W4:Y:S01]  /*23e0*/  LDC R15, c[0x0][0xb0c] ;  /* 0x0002c300ff0f7b82 */ /* 0x000f220000000800 */
[----:B---3--:R-:W-:Y:S01]  /*23f0*/  IMAD.HI.U32 R20, R0, R5, RZ ;  /* 0x0000000500147227 */ /* 0x008fe200078e00ff */
[----:B------:R-:W-:-:S03]  /*2400*/  ISETP.NE.AND P0, PT, R4, 0x1, PT ;  /* 0x000000010400780c */ /* 0x000fc60003f05270 */
[----:B------:R-:W-:-:S03]  /*2410*/  IMAD.HI.U32 R5, R9, R5, RZ ;  /* 0x0000000509057227 */ /* 0x000fc600078e00ff */
[----:B------:R-:W3:Y:S01]  /*2420*/  LDC.64 R2, c[0x0][0xb28] ;  /* 0x0002ca00ff027b82 */ /* 0x000ee20000000a00 */
[----:B-1----:R-:W-:-:S04]  /*2430*/  IMAD.HI.U32 R21, R8, R6, RZ ;  /* 0x0000000608157227 */ /* 0x002fc800078e00ff */
[----:B------:R-:W-:Y:S01]  /*2440*/  IMAD.HI.U32 R22, R10, R6, RZ ;  /* 0x000000060a167227 */ /* 0x000fe200078e00ff */
[-C--:B------:R-:W-:Y:S02]  /*2450*/  SHF.R.U32.HI R21, RZ, R7.reuse, R21 ;  /* 0x00000007ff157219 */ /* 0x080fe40000011615 */
[-C--:B--2---:R-:W-:Y:S02]  /*2460*/  SHF.R.U32.HI R20, RZ, R14.reuse, R20 ;  /* 0x0000000eff147219 */ /* 0x084fe40000011614 */
[----:B------:R-:W-:Y:S02]  /*2470*/  SHF.R.U32.HI R5, RZ, R14, R5 ;  /* 0x0000000eff057219 */ /* 0x000fe40000011605 */
[----:B------:R-:W-:Y:S02]  /*2480*/  SEL R20, R0, R20, !P0 ;  /* 0x0000001400147207 */ /* 0x000fe40004000000 */
[----:B------:R-:W-:Y:S02]  /*2490*/  SHF.R.U32.HI R22, RZ, R7, R22 ;  /* 0x00000007ff167219 */ /* 0x000fe40000011616 */
[----:B----4-:R-:W-:-:S02]  /*24a0*/  ISETP.NE.AND P1, PT, R15, 0x1, PT ;  /* 0x000000010f00780c */ /* 0x010fc40003f25270 */
[----:B------:R-:W-:Y:S02]  /*24b0*/  SEL R5, R9, R5, !P0 ;  /* 0x0000000509057207 */ /* 0x000fe40004000000 */
[----:B------:R-:W-:Y:S02]  /*24c0*/  SEL R21, R8, R21, !P1 ;  /* 0x0000001508157207 */ /* 0x000fe40004800000 */
[----:B------:R-:W-:Y:S01]  /*24d0*/  SEL R22, R10, R22, !P1 ;  /* 0x000000160a167207 */ /* 0x000fe20004800000 */
[----:B---3--:R-:W-:-:S04]  /*24e0*/  IMAD.HI.U32 R19, R20, R2, RZ ;  /* 0x0000000214137227 */ /* 0x008fc800078e00ff */
        /* <DEDUP_REMOVED lines=10> */
[----:B------:R-:W-:-:S04]  /*2590*/  @!P0 IMAD.HI.U32 R7, R22, R2, RZ ;  /* 0x0000000216078227 */ /* 0x000fc800078e00ff */
[----:B------:R-:W-:Y:S01]  /*25a0*/  IMAD.MOV R2, RZ, RZ, -R6 ;  /* 0x000000ffff027224 */ /* 0x000fe200078e0a06 */
[----:B------:R-:W-:Y:S02]  /*25b0*/  @!P0 SHF.R.U32.HI R3, RZ, R3, R7 ;  /* 0x00000003ff038219 */ /* 0x000fe40000011607 */
[----:B------:R-:W-:Y:S01]  /*25c0*/  IADD3 R7, PT, PT, -R5, RZ, RZ ;  /* 0x000000ff05077210 */ /* 0x000fe20007ffe1ff */
[----:B------:R-:W-:Y:S01]  /*25d0*/  IMAD R2, R40, R2, R5 ;  /* 0x0000000228027224 */ /* 0x000fe200078e0205 */
        /* <DEDUP_REMOVED lines=10> */
.L_x_41:
[----:B------:R-:W1:Y:S02]  /*2680*/  LDCU UR8, c[0x0][0xb30] ;  /* 0x00016600ff0877ac */ /* 0x000e640008000800 */
[----:B-1----:R-:W-:-:S09]  /*2690*/  UISETP.NE.AND UP0, UPT, UR8, 0x1, UPT ;  /* 0x000000010800788c */ /* 0x002fd2000bf05270 */
[----:B------:R-:W-:Y:S05]  /*26a0*/  BRA.U UP0, `(.L_x_42) ;  /* 0x0000000100407547 */ /* 0x000fea000b800000 */
[----:B------:R-:W1:Y:S08]  /*26b0*/  LDC.64 R4, c[0x0][0xb10] ;  /* 0x0002c400ff047b82 */ /* 0x000e700000000a00 */
[----:B------:R-:W2:Y:S08]  /*26c0*/  LDC.64 R2, c[0x0][0xb18] ;  /* 0x0002c600ff027b82 */ /* 0x000eb00000000a00 */
[----:B------:R-:W4:Y:S08]  /*26d0*/  LDC R6, c[0x0][0xb20] ;  /* 0x0002c800ff067b82 */ /* 0x000f300000000800 */
[----:B------:R-:W3:Y:S01]  /*26e0*/  LDC R7, c[0x0][0xb0c] ;  /* 0x0002c300ff077b82 */ /* 0x000ee20000000800 */
[----:B-1----:R-:W-:-:S05]  /*26f0*/  IMAD.HI.U32 R4, R10, R4, RZ ;  /* 0x000000040a047227 */ /* 0x002fca00078e00ff */
[----:B------:R-:W-:Y:S01]  /*2700*/  SHF.R.U32.HI R4, RZ, R5, R4 ;  /* 0x00000005ff047219 */ /* 0x000fe20000011604 */
[----:B--2---:R-:W-:Y:S01]  /*2710*/  IMAD.HI.U32 R3, R9, R3, RZ ;  /* 0x0000000309037227 */ /* 0x004fe200078e00ff */
[----:B------:R-:W-:-:S04]  /*2720*/  ISETP.NE.AND P0, PT, R2, 0x1, PT ;  /* 0x000000010200780c */ /* 0x000fc80003f05270 */
[----:B----4-:R-:W-:-:S04]  /*2730*/  SHF.R.U32.HI R3, RZ, R6, R3 ;  /* 0x00000006ff037219 */ /* 0x010fc80000011603 */
[----:B------:R-:W-:Y:S02]  /*2740*/  SEL R3, R9, R3, !P0 ;  /* 0x0000000309037207 */ /* 0x000fe40004000000 */
[----:B---3--:R-:W-:-:S04]  /*2750*/  ISETP.NE.AND P1, PT, R7, 0x1, PT ;  /* 0x000000010700780c */ /* 0x008fc80003f25270 */
[----:B------:R-:W-:-:S05]  /*2760*/  SEL R4, R10, R4, !P1 ;  /* 0x000000040a047207 */ /* 0x000fca0004800000 */
[----:B------:R-:W-:Y:S02]  /*2770*/  IMAD.IADD R5, R3, 0x1, -R4 ;  /* 0x0000000103057824 */ /* 0x000fe400078e0a04 */
[----:B------:R-:W-:Y:S02]  /*2780*/  IMAD.IADD R3, R4, 0x1, -R3 ;  /* 0x0000000104037824 */ /* 0x000fe400078e0a03 */
[----:B------:R-:W-:Y:S02]  /*2790*/  IMAD R10, R5, R7, R10 ;  /* 0x00000007050a7224 */ /* 0x000fe400078e020a */
[----:B------:R-:W-:-:S07]  /*27a0*/  IMAD R9, R3, R2, R9 ;  /* 0x0000000203097224 */ /* 0x000fce00078e0209 */
.L_x_42:
[----:B------:R-:W-:Y:S01]  /*27b0*/  VIADD R16, R16, 0x1 ;  /* 0x0000000110107836 */ /* 0x000fe20000000000 */
[----:B------:R-:W-:Y:S01]  /*27c0*/  UPLOP3.LUT UP5, UPT, UPT, UPT, UPT, 0x80, 0x8 ;  /* 0x000000000008789c */ /* 0x000fe20003faf070 */
[----:B------:R-:W-:Y:S02]  /*27d0*/  IMAD.IADD R14, R10, 0x1, R97 ;  /* 0x000000010a0e7824 */ /* 0x000fe400078e0261 */
[----:B------:R-:W-:Y:S01]  /*27e0*/  IMAD.IADD R15, R9, 0x1, R96 ;  /* 0x00000001090f7824 */ /* 0x000fe200078e0260 */
[----:B------:R-:W-:-:S04]  /*27f0*/  ISETP.NE.AND P0, PT, R16, 0x2, PT ;  /* 0x000000021000780c */ /* 0x000fc80003f05270 */
[----:B------:R-:W-:Y:S02]  /*2800*/  SEL R2, RZ, 0x1, P0 ;  /* 0x00000001ff027807 */ /* 0x000fe40000000000 */
[----:B------:R-:W-:Y:S02]  /*2810*/  SEL R16, R16, RZ, P0 ;  /* 0x000000ff10107207 */ /* 0x000fe40000000000 */
[----:B------:R-:W-:Y:S01]  /*2820*/  LOP3.LUT R13, R13, R2, RZ, 0x3c, !PT ;  /* 0x000000020d0d7212 */ /* 0x000fe200078e3cff */
[----:B------:R-:W-:Y:S06]  /*2830*/  @P2 BRA `(.L_x_43) ;  /* 0xfffffff000602947 */ /* 0x000fec000383ffff */
[----:B------:R-:W-:Y:S01]  /*2840*/  UIADD3 UR4, UPT, UPT, UR4, 0xd0, URZ ;  /* 0x000000d004047890 */ /* 0x000fe2000fffe0ff */
[----:B------:R-:W-:-:S03]  /*2850*/  SHF.L.U32 R2, R17, 0x1f, RZ ;  /* 0x0000001f11027819 */ /* 0x000fc600000006ff */
[----:B------:R-:W-:-:S09]  /*2860*/  ULEA UR5, UR13, UR4, 0x3 ;  /* 0x000000040d057291 */ /* 0x000fd2000f8e18ff */
[----:B------:R-:W1:Y:S02]  /*2870*/  SYNCS.PHASECHK.TRANS64.TRYWAIT P0, [UR5], R2 ;  /* 0x00000002ff0075a7 */ /* 0x000e640008001105 */
[----:B-1----:R-:W-:Y:S05]  /*2880*/  @!P0 BRA `(.L_x_44) ;  /* 0x0000006000c88947 */ /* 0x002fea0003800000 */
.L_x_153:
[----:B------:R-:W-:-:S04]  /*2890*/  UIADD3 UR6, UPT, UPT, UR13, 0x1, URZ ;  /* 0x000000010d067890 */ /* 0x000fc8000fffe0ff */
[----:B------:R-:W-:-:S04]  /*28a0*/  UISETP.NE.AND UP0, UPT, UR6, 0x1a, UPT ;  /* 0x0000001a0600788c */ /* 0x000fc8000bf05270 */
[----:B------:R-:W-:Y:S02]  /*28b0*/  USEL UR7, URZ, 0x1, UP0 ;  /* 0x00000001ff077887 */ /* 0x000fe40008000000 */
[----:B------:R-:W-:-:S04]  /*28c0*/  USEL UR6, UR6, URZ, UP0 ;  /* 0x000000ff06067287 */ /* 0x000fc80008000000 */
[----:B------:R-:W-:Y:S01]  /*28d0*/  ULEA UR5, UR6, UR4, 0x3 ;  /* 0x0000000406057291 */ /* 0x000fe2000f8e18ff */
[----:B-1----:R-:W-:-:S04]  /*28e0*/  LOP3.LUT R2, R17, UR7, RZ, 0x3c, !PT ;  /* 0x0000000711027c12 */ /* 0x002fc8000f8e3cff */
[----:B------:R-:W-:-:S04]  /*28f0*/  SHF.L.U32 R3, R2, 0x1f, RZ ;  /* 0x0000001f02037819 */ /* 0x000fc800000006ff */
[----:B------:R-:W1:Y:S02]  /*2900*/  SYNCS.PHASECHK.TRANS64.TRYWAIT P0, [UR5], R3 ;  /* 0x00000003ff0075a7 */ /* 0x000e640008001105 */
[----:B-1----:R-:W-:Y:S05]  /*2910*/  @!P0 BRA `(.L_x_45) ;  /* 0x0000006000bc8947 */ /* 0x002fea0003800000 */
.L_x_155:
[----:B------:R-:W-:-:S04]  /*2920*/  UIADD3 UR6, UPT, UPT, UR6, 0x1, URZ ;  /* 0x0000000106067890 */ /* 0x000fc8000fffe0ff */
[----:B------:R-:W-:-:S04]  /*2930*/  UISETP.NE.AND UP0, UPT, UR6, 0x1a, UPT ;  /* 0x0000001a0600788c */ /* 0x000fc8000bf05270 */
[----:B------:R-:W-:Y:S02]  /*2940*/  USEL UR7, URZ, 0x1, UP0 ;  /* 0x00000001ff077887 */ /* 0x000fe40008000000 */
[----:B------:R-:W-:-:S04]  /*2950*/  USEL UR6, UR6, URZ, UP0 ;  /* 0x000000ff06067287 */ /* 0x000fc80008000000 */
[----:B------:R-:W-:Y:S01]  /*2960*/  ULEA UR5, UR6, UR4, 0x3 ;  /* 0x0000000406057291 */ /* 0x000fe2000f8e18ff */
[----:B------:R-:W-:-:S04]  /*2970*/  LOP3.LUT R2, R2, UR7, RZ, 0x3c, !PT ;  /* 0x0000000702027c12 */ /* 0x000fc8000f8e3cff */
[----:B-1----:R-:W-:-:S04]  /*2980*/  SHF.L.U32 R3, R2, 0x1f, RZ ;  /* 0x0000001f02037819 */ /* 0x002fc800000006ff */
[----:B------:R-:W1:Y:S02]  /*2990*/  SYNCS.PHASECHK.TRANS64.TRYWAIT P0, [UR5], R3 ;  /* 0x00000003ff0075a7 */ /* 0x000e640008001105 */
[----:B-1----:R-:W-:Y:S05]  /*29a0*/  @!P0 BRA `(.L_x_46) ;  /* 0x0000006000b08947 */ /* 0x002fea0003800000 */
.L_x_157:
        /* <DEDUP_REMOVED lines=9> */
.L_x_159:
        /* <DEDUP_REMOVED lines=9> */
.L_x_161:
        /* <DEDUP_REMOVED lines=9> */
.L_x_163:
        /* <DEDUP_REMOVED lines=9> */
.L_x_165:
        /* <DEDUP_REMOVED lines=9> */
.L_x_167:
        /* <DEDUP_REMOVED lines=9> */
.L_x_169:
        /* <DEDUP_REMOVED lines=9> */
.L_x_171:
        /* <DEDUP_REMOVED lines=9> */
.L_x_173:
        /* <DEDUP_REMOVED lines=9> */
.L_x_175:
        /* <DEDUP_REMOVED lines=9> */
.L_x_177:
        /* <DEDUP_REMOVED lines=9> */
.L_x_179:
        /* <DEDUP_REMOVED lines=9> */
.L_x_181:
        /* <DEDUP_REMOVED lines=9> */
.L_x_183:
        /* <DEDUP_REMOVED lines=9> */
.L_x_185:
        /* <DEDUP_REMOVED lines=9> */
.L_x_187:
        /* <DEDUP_REMOVED lines=9> */
.L_x_189:
        /* <DEDUP_REMOVED lines=9> */
.L_x_191:
        /* <DEDUP_REMOVED lines=9> */
.L_x_193:
        /* <DEDUP_REMOVED lines=9> */
.L_x_195:
        /* <DEDUP_REMOVED lines=9> */
.L_x_197:
        /* <DEDUP_REMOVED lines=9> */
.L_x_199:
        /* <DEDUP_REMOVED lines=9> */
.L_x_201:
[----:B------:R-:W-:-:S04]  /*3610*/  UIADD3 UR6, UPT, UPT, UR6, 0x1, URZ ;  /* 0x0000000106067890 */ /* 0x000fc8000fffe0ff */
[----:B------:R-:W-:-:S04]  /*3620*/  UISETP.NE.AND UP0, UPT, UR6, 0x1a, UPT ;  /* 0x0000001a0600788c */ /* 0x000fc8000bf05270 */
[----:B------:R-:W-:Y:S02]  /*3630*/  USEL UR5, URZ, 0x1, UP0 ;  /* 0x00000001ff057887 */ /* 0x000fe40008000000 */
[----:B------:R-:W-:-:S04]  /*3640*/  USEL UR6, UR6, URZ, UP0 ;  /* 0x000000ff06067287 */ /* 0x000fc80008000000 */
[----:B------:R-:W-:Y:S01]  /*3650*/  ULEA UR6, UR6, UR4, 0x3 ;  /* 0x0000000406067291 */ /* 0x000fe2000f8e18ff */
[----:B------:R-:W-:-:S04]  /*3660*/  LOP3.LUT R2, R2, UR5, RZ, 0x3c, !PT ;  /* 0x0000000502027c12 */ /* 0x000fc8000f8e3cff */
[----:B------:R-:W-:Y:S01]  /*3670*/  SHF.L.U32 R2, R2, 0x1f, RZ ;  /* 0x0000001f02027819 */ /* 0x000fe200000006ff */
[----:B-1-3--:R-:W-:-:S07]  /*3680*/  IMAD.U32 R0, RZ, RZ, UR6 ;  /* 0x00000006ff007e24 */ /* 0x00afce000f8e00ff */
.L_x_69:
[----:B-1----:R1:W2:Y:S02]  /*3690*/  SYNCS.PHASECHK.TRANS64.TRYWAIT P0, [R0+URZ], R2 ;  /* 0x00000002000075a7 */ /* 0x0022a400080011ff */
[----:B--2---:R-:W-:Y:S05]  /*36a0*/  @!P0 NANOSLEEP.SYNCS 0x989680 ;  /* 0x009896800000895d */ /* 0x004fea0003900000 */
[----:B------:R-:W2:Y:S02]  /*36b0*/  @!P0 SYNCS.PHASECHK.TRANS64 P0, [R0+URZ], R2 ;  /* 0x00000002000085a7 */ /* 0x000ea400080010ff */
[----:B--2---:R-:W-:Y:S05]  /*36c0*/  @P0 EXIT ;  /* 0x000000000000094d */ /* 0x004fea0003800000 */
[----:B------:R-:W-:Y:S05]  /*36d0*/  BRA `(.L_x_69) ;  /* 0xfffffffc00ec7947 */ /* 0x000fea000383ffff */
.L_x_23:
[----:B------:R-:W-:-:S04]  /*36e0*/  UISETP.NE.AND UP1, UPT, UR37, URZ, UPT ;  /* 0x000000ff2500728c */ /* 0x000fc8000bf25270 */
[----:B------:R-:W-:-:S09]  /*36f0*/  UISETP.NE.OR UP1, UPT, UR10, 0x1, UP1 ;  /* 0x000000010a00788c */ /* 0x000fd20008f25670 */
[----:B------:R-:W-:Y:S05]  /*3700*/  BRA.U UP1, `(.L_x_70) ;  /* 0x0000000501487547 */ /* 0x000fea000b800000 */
[----:B------:R-:W-:Y:S01]  /*3710*/  ISETP.GE.U32.AND P2, PT, R2, 0x2, PT ;  /* 0x000000020200780c */ /* 0x000fe20003f46070 */
[----:B------:R-:W-:Y:S01]  /*3720*/  IMAD.MOV.U32 R12, RZ, RZ, 0x1 ;  /* 0x00000001ff0c7424 */ /* 0x000fe200078e00ff */
[----:B------:R-:W-:Y:S02]  /*3730*/  CS2R R10, SRZ ;  /* 0x00000000000a7805 */ /* 0x000fe4000001ff00 */
[----:B------:R-:W-:Y:S01]  /*3740*/  CS2R R8, SRZ ;  /* 0x0000000000087805 */ /* 0x000fe2000001ff00 */
[----:B------:R-:W-:Y:S01]  /*3750*/  UMOV UR4, 0x400 ;  /* 0x0000040000047882 */ /* 0x000fe20000000000 */
[----:B------:R-:W-:Y:S01]  /*3760*/  UMOV UR6, URZ ;  /* 0x000000ff00067c82 */ /* 0x000fe20008000000 */
[----:B------:R-:W-:-:S12]  /*3770*/  ULEA UR37, UR37, UR4, 0x18 ;  /* 0x0000000425257291 */ /* 0x000fd8000f8ec0ff */
.L_x_74:
[----:B------:R-:W-:Y:S02]  /*3780*/  LEA R0, R8, UR37, 0x3 ;  /* 0x0000002508007c11 */ /* 0x000fe4000f8e18ff */
[----:B------:R-:W-:-:S03]  /*3790*/  SHF.L.U32 R4, R9, 0x1f, RZ ;  /* 0x0000001f09047819 */ /* 0x000fc600000006ff */
[----:B------:R-:W-:Y:S01]  /*37a0*/  VIADD R5, R0, 0x240 ;  /* 0x0000024000057836 */ /* 0x000fe20000000000 */
[----:B------:R-:W1:Y:S02]  /*37b0*/  SYNCS.PHASECHK.TRANS64.TRYWAIT P0, [R0+URZ+0x230], R4 ;  /* 0x00023004000075a7 */ /* 0x000e6400080011ff */
[----:B-1----:R-:W-:Y:S05]  /*37c0*/  @!P0 BRA `(.L_x_71) ;  /* 0x0000005c00508947 */ /* 0x002fea0003800000 */
.L_x_202:
[----:B------:R-:W-:Y:S01]  /*37d0*/  ULEA UR5, UR6, UR37, 0x3 ;  /* 0x0000002506057291 */ /* 0x000fe2000f8e18ff */
[----:B-1----:R-:W-:Y:S01]  /*37e0*/  PRMT R0, RZ, 0x654, R5 ;  /* 0x00000654ff007816 */ /* 0x002fe20000000005 */
[----:B------:R-:W-:Y:S01]  /*37f0*/  @!P2 IMAD.MOV.U32 R4, RZ, RZ, 0x10 ;  /* 0x00000010ff04a424 */ /* 0x000fe200078e00ff */
[----:B------:R-:W-:Y:S01]  /*3800*/  SHF.L.U32 R5, R12, 0x1f, RZ ;  /* 0x0000001f0c057819 */ /* 0x000fe200000006ff */
[----:B------:R-:W-:Y:S01]  /*3810*/  UIADD3 UR4, UPT, UPT, UR5, 0x1d0, URZ ;  /* 0x000001d005047890 */ /* 0x000fe2000fffe0ff */
[----:B------:R1:W-:Y:S05]  /*3820*/  SYNCS.ARRIVE.TRANS64.RED.A1T0 RZ, [R0+URZ], RZ ;  /* 0x000000ff00ff79a7 */ /* 0x0003ea00081004ff */
[----:B------:R-:W-:Y:S01]  /*3830*/  IMAD.U32 R6, RZ, RZ, UR4 ;  /* 0x00000004ff067e24 */ /* 0x000fe2000f8e00ff */
[----:B------:R-:W2:Y:S04]  /*3840*/  SYNCS.PHASECHK.TRANS64.TRYWAIT P0, [UR5+0x1e0], R5 ;  /* 0x0001e005ff0075a7 */ /* 0x000ea80008001105 */
[----:B------:R-:W-:Y:S01]  /*3850*/  PRMT R6, R2, 0x654, R6 ;  /* 0x0000065402067816 */ /* 0x000fe20000000006 */
[----:B-12---:R-:W-:Y:S06]  /*3860*/  @!P0 BRA `(.L_x_72) ;  /* 0x0000005c003c8947 */ /* 0x006fec0003800000 */
.L_x_204:
[----:B------:R-:W-:Y:S01]  /*3870*/  ULEA UR4, UR6, UR37, 0x4 ;  /* 0x0000002506047291 */ /* 0x000fe2000f8e20ff */
[----:B------:R-:W-:Y:S01]  /*3880*/  SEL R3, R6, R3, !P2 ;  /* 0x0000000306037207 */ /* 0x000fe20005000000 */
[----:B------:R-:W-:Y:S01]  /*3890*/  UIADD3 UR5, UPT, UPT, UR5, 0x1d0, URZ ;  /* 0x000001d005057890 */ /* 0x000fe2000fffe0ff */
[----:B-1----:R-:W-:Y:S01]  /*38a0*/  LEA R0, R11, UR37, 0x3 ;  /* 0x000000250b007c11 */ /* 0x002fe2000f8e18ff */
[----:B------:R-:W-:Y:S01]  /*38b0*/  UIADD3 UR4, UPT, UPT, UR4, 0x260, URZ ;  /* 0x0000026004047890 */ /* 0x000fe2000fffe0ff */
[----:B------:R1:W-:Y:S01]  /*38c0*/  @!P2 SYNCS.ARRIVE.TRANS64.RED RZ, [R3+URZ], R4 ;  /* 0x0000000403ffa9a7 */ /* 0x0003e200080004ff */
[----:B------:R-:W-:Y:S01]  /*38d0*/  UIADD3 UR6, UPT, UPT, UR6, 0x1, URZ ;  /* 0x0000000106067890 */ /* 0x000fe2000fffe0ff */
[----:B------:R-:W-:-:S03]  /*38e0*/  VIADD R8, R8, 0x1 ;  /* 0x0000000108087836 */ /* 0x000fc60000000000 */
[----:B------:R-:W-:Y:S02]  /*38f0*/  UISETP.NE.AND UP0, UPT, UR6, 0x2, UPT ;  /* 0x000000020600788c */ /* 0x000fe4000bf05270 */
[----:B------:R-:W-:Y:S01]  /*3900*/  ISETP.NE.AND P0, PT, R8, 0x2, PT ;  /* 0x000000020800780c */ /* 0x000fe20003f05270 */
[----:B------:R-:W-:Y:S06]  /*3910*/  UGETNEXTWORKID.BROADCAST [UR4], [UR5] ;  /* 0x00000000040073ca */ /* 0x000fec0008000100 */
[----:B------:R-:W-:Y:S02]  /*3920*/  USEL UR4, URZ, 0x1, UP0 ;  /* 0x00000001ff047887 */ /* 0x000fe40008000000 */
[----:B------:R-:W-:-:S04]  /*3930*/  USEL UR6, UR6, URZ, UP0 ;  /* 0x000000ff06067287 */ /* 0x000fc80008000000 */
[----:B------:R-:W-:Y:S02]  /*3940*/  LOP3.LUT R12, R12, UR4, RZ, 0x3c, !PT ;  /* 0x000000040c0c7c12 */ /* 0x000fe4000f8e3cff */
[----:B-1----:R-:W-:-:S04]  /*3950*/  SHF.L.U32 R4, R10, 0x1f, RZ ;  /* 0x0000001f0a047819 */ /* 0x002fc800000006ff */
[----:B------:R-:W1:Y:S02]  /*3960*/  SYNCS.PHASECHK.TRANS64.TRYWAIT P1, [R0+URZ+0x1d0], R4 ;  /* 0x0001d004000075a7 */ /* 0x000e6400080211ff */
[----:B-1----:R-:W-:Y:S05]  /*3970*/  @!P1 BRA `(.L_x_73) ;  /* 0x0000005c00109947 */ /* 0x002fea0003800000 */
.L_x_205:
[C---:B-1----:R-:W-:Y:S01]  /*3980*/  LEA R4, R11.reuse, UR37, 0x4 ;  /* 0x000000250b047c11 */ /* 0x042fe2000f8e20ff */
[----:B------:R-:W-:Y:S01]  /*3990*/  VIADD R0, R0, 0x1e0 ;  /* 0x000001e000007836 */ /* 0x000fe20000000000 */
[----:B------:R-:W-:Y:S01]  /*39a0*/  SEL R8, R8, RZ, P0 ;  /* 0x000000ff08087207 */ /* 0x000fe20000000000 */
[----:B------:R-:W-:-:S03]  /*39b0*/  VIADD R11, R11, 0x1 ;  /* 0x000000010b0b7836 */ /* 0x000fc60000000000 */
[----:B------:R-:W1:Y:S01]  /*39c0*/  LDS.128 R4, [R4+0x260] ;  /* 0x0002600004047984 */ /* 0x000e620000000c00 */
[----:B------:R-:W-:Y:S02]  /*39d0*/  PRMT R0, RZ, 0x654, R0 ;  /* 0x00000654ff007816 */ /* 0x000fe40000000000 */
[C---:B------:R-:W-:Y:S01]  /*39e0*/  ISETP.NE.AND P1, PT, R11.reuse, 0x2, PT ;  /* 0x000000020b00780c */ /* 0x040fe20003f25270 */
[----:B------:R-:W-:Y:S01]  /*39f0*/  @!PT LDS RZ, [RZ] ;  /* 0x00000000fffff984 */ /* 0x000fe20000000800 */
[----:B------:R-:W-:Y:S01]  /*3a00*/  @!PT LDS RZ, [RZ] ;  /* 0x00000000fffff984 */ /* 0x000fe20000000800 */
[----:B------:R-:W-:Y:S01]  /*3a10*/  @!PT LDS RZ, [RZ] ;  /* 0x00000000fffff984 */ /* 0x000fe20000000800 */
[----:B------:R-:W-:Y:S01]  /*3a20*/  @!PT LDS RZ, [RZ] ;  /* 0x00000000fffff984 */ /* 0x000fe20000000800 */
[----:B------:R2:W-:Y:S06]  /*3a30*/  MEMBAR.ALL.CTA ;  /* 0x0000000000007992 */ /* 0x0005ec0000008000 */
[----:B--2---:R-:W2:Y:S01]  /*3a40*/  FENCE.VIEW.ASYNC.S ;  /* 0x00000000000073c6 */ /* 0x004ea20000000000 */
[----:B------:R-:W-:Y:S01]  /*3a50*/  SEL R11, R11, RZ, P1 ;  /* 0x000000ff0b0b7207 */ /* 0x000fe20000800000 */
[----:B--2---:R2:W-:Y:S01]  /*3a60*/  SYNCS.ARRIVE.TRANS64.RED.A1T0 RZ, [R0+URZ], RZ ;  /* 0x000000ff00ff79a7 */ /* 0x0045e200081004ff */
[----:B-1----:R-:W-:-:S02]  /*3a70*/  LOP3.LUT P3, RZ, R6, 0x1, RZ, 0xc0, !PT ;  /* 0x0000000106ff7812 */ /* 0x002fc4000786c0ff */
[----:B------:R-:W-:-:S04]  /*3a80*/  SEL R4, RZ, 0x1, P1 ;  /* 0x00000001ff047807 */ /* 0x000fc80000800000 */
[----:B------:R-:W-:Y:S02]  /*3a90*/  LOP3.LUT R10, R10, R4, RZ, 0x3c, !PT ;  /* 0x000000040a0a7212 */ /* 0x000fe400078e3cff */
[----:B--2---:R-:W-:-:S04]  /*3aa0*/  SEL R0, RZ, 0x1, P0 ;  /* 0x00000001ff007807 */ /* 0x004fc80000000000 */
[----:B------:R-:W-:Y:S01]  /*3ab0*/  LOP3.LUT R9, R9, R0, RZ, 0x3c, !PT ;  /* 0x0000000009097212 */ /* 0x000fe200078e3cff */
[----:B------:R-:W-:Y:S06]  /*3ac0*/  @P3 BRA `(.L_x_74) ;  /* 0xfffffffc002c3947 */ /* 0x000fec000383ffff */
[----:B------:R-:W-:Y:S01]  /*3ad0*/  ULEA UR5, UR6, UR37, 0x3 ;  /* 0x0000002506057291 */ /* 0x000fe2000f8e18ff */
[----:B------:R-:W-:-:S08]  /*3ae0*/  SHF.L.U32 R2, R12, 0x1f, RZ ;  /* 0x0000001f0c027819 */ /* 0x000fd000000006ff */
[----:B------:R-:W1:Y:S02]  /*3af0*/  SYNCS.PHASECHK.TRANS64 P0, [UR5+0x1e0], R2 ;  /* 0x0001e002ff0075a7 */ /* 0x000e640008001005 */
[----:B-1----:R-:W-:Y:S05]  /*3b00*/  @P0 BRA `(.L_x_75) ;  /* 0x0000000000080947 */ /* 0x002fea0003800000 */
[----:B------:R-:W1:Y:S02]  /*3b10*/  SYNCS.PHASECHK.TRANS64.TRYWAIT P0, [UR5+0x1e0], R2 ;  /* 0x0001e002ff0075a7 */ /* 0x000e640008001105 */
[----:B-1----:R-:W-:Y:S05]  /*3b20*/  @!P0 BRA `(.L_x_76) ;  /* 0x0000005800b88947 */ /* 0x002fea0003800000 */
.L_x_75:
[----:B------:R-:W-:-:S04]  /*3b30*/  UIADD3 UR4, UPT, UPT, UR6, 0x1, URZ ;  /* 0x0000000106047890 */ /* 0x000fc8000fffe0ff */
[----:B------:R-:W-:-:S04]  /*3b40*/  UISETP.NE.AND UP0, UPT, UR4, 0x2, UPT ;  /* 0x000000020400788c */ /* 0x000fc8000bf05270 */
[----:B------:R-:W-:Y:S02]  /*3b50*/  USEL UR7, URZ, 0x1, UP0 ;  /* 0x00000001ff077887 */ /* 0x000fe40008000000 */
[----:B------:R-:W-:-:S04]  /*3b60*/  USEL UR4, UR4, URZ, UP0 ;  /* 0x000000ff04047287 */ /* 0x000fc80008000000 */
[----:B------:R-:W-:Y:S01]  /*3b70*/  ULEA UR4, UR4, UR37, 0x3 ;  /* 0x0000002504047291 */ /* 0x000fe2000f8e18ff */
[----:B-1----:R-:W-:-:S04]  /*3b80*/  LOP3.LUT R2, R12, UR7, RZ, 0x3c, !PT ;  /* 0x000000070c027c12 */ /* 0x002fc8000f8e3cff */
[----:B------:R-:W-:-:S04]  /*3b90*/  SHF.L.U32 R0, R2, 0x1f, RZ ;  /* 0x0000001f02007819 */ /* 0x000fc800000006ff */
[----:B------:R-:W1:Y:S02]  /*3ba0*/  SYNCS.PHASECHK.TRANS64 P0, [UR4+0x1e0], R0 ;  /* 0x0001e000ff0075a7 */ /* 0x000e640008001004 */
[----:B-1----:R-:W-:Y:S05]  /*3bb0*/  @P0 EXIT ;  /* 0x000000000000094d */ /* 0x002fea0003800000 */
[----:B------:R-:W-:Y:S02]  /*3bc0*/  SHF.L.U32 R2, R2, 0x1f, RZ ;  /* 0x0000001f02027819 */ /* 0x000fe400000006ff */
[----:B------:R-:W-:-:S07]  /*3bd0*/  MOV R0, UR4 ;  /* 0x0000000400007c02 */ /* 0x000fce0008000f00 */
.L_x_77:
[----:B-1----:R1:W2:Y:S02]  /*3be0*/  SYNCS.PHASECHK.TRANS64.TRYWAIT P0, [R0+URZ+0x1e0], R2 ;  /* 0x0001e002000075a7 */ /* 0x0022a400080011ff */
[----:B--2---:R-:W-:Y:S05]  /*3bf0*/  @!P0 NANOSLEEP.SYNCS 0x989680 ;  /* 0x009896800000895d */ /* 0x004fea0003900000 */
[----:B------:R-:W2:Y:S02]  /*3c00*/  @!P0 SYNCS.PHASECHK.TRANS64 P0, [R0+URZ+0x1e0], R2 ;  /* 0x0001e002000085a7 */ /* 0x000ea400080010ff */
[----:B--2---:R-:W-:Y:S05]  /*3c10*/  @P0 EXIT ;  /* 0x000000000000094d */ /* 0x004fea0003800000 */
[----:B------:R-:W-:Y:S05]  /*3c20*/  BRA `(.L_x_77) ;  /* 0xfffffffc00ec7947 */ /* 0x000fea000383ffff */
.L_x_70:
[----:B------:R-:W-:Y:S05]  /*3c30*/  BRA.U UP4, `(.L_x_78) ;  /* 0x0000001104a07547 */ /* 0x000fea000b800000 */
[----:B------:R-:W-:Y:S01]  /*3c40*/  UMOV UR6, 0x40 ;  /* 0x0000004000067882 */ /* 0x000fe20000000000 */
[----:B------:R-:W-:Y:S01]  /*3c50*/  NOP ;  /* 0x0000000000007918 */ /* 0x000fe20000000000 */
[----:B------:R-:W-:Y:S01]  /*3c60*/  ULEA UR6, UR37, UR6, 0x18 ;  /* 0x0000000625067291 */ /* 0x000fe2000f8ec0ff */
[----:B------:R-:W-:Y:S02]  /*3c70*/  UMOV UR7, 0x400 ;  /* 0x0000040000077882 */ /* 0x000fe40000000000 */
[----:B------:R-:W-:-:S06]  /*3c80*/  ULEA UR37, UR37, UR7, 0x18 ;  /* 0x0000000725257291 */ /* 0x000fcc000f8ec0ff */
[----:B------:R-:W1:Y:S02]  /*3c90*/  LDS.U8 R2, [UR6+0x1c] ;  /* 0x00001c06ff027984 */ /* 0x000e640008000000 */
[----:B-1----:R-:W-:-:S13]  /*3ca0*/  ISETP.NE.AND P0, PT, R2, RZ, PT ;  /* 0x000000ff0200720c */ /* 0x002fda0003f05270 */
[----:B------:R-:W-:Y:S05]  /*3cb0*/  @P0 BRA `(.L_x_79) ;  /* 0x0000000400080947 */ /* 0x000fea0003800000 */
[----:B------:R-:W-:Y:S02]  /*3cc0*/  UISETP.NE.U32.AND UP0, UPT, UR5, 0x1, UPT ;  /* 0x000000010500788c */ /* 0x000fe4000bf05070 */
[----:B------:R-:W-:-:S07]  /*3cd0*/  UIADD3 UR8, UPT, UPT, UR6, 0x8, URZ ;  /* 0x0000000806087890 */ /* 0x000fce000fffe0ff */
[----:B------:R-:W-:Y:S05]  /*3ce0*/  BRA.U !UP0, `(.L_x_80) ;  /* 0x00000001089c7547 */ /* 0x000fea000b800000 */
[----:B------:R-:W-:Y:S01]  /*3cf0*/  ELECT P0, URZ, PT ;  /* 0x0000000000ff782f */ /* 0x000fe20003800000 */
[----:B------:R-:W-:-:S12]  /*3d00*/  BSSY B0, `(.L_x_80) ;  /* 0x0000025000007945 */ /* 0x000fd80003800000 */
[----:B------:R-:W-:Y:S05]  /*3d10*/  @!P0 BRA `(.L_x_81) ;  /* 0x00000000008c8947 */ /* 0x000fea0003800000 */
[----:B------:R-:W-:-:S05]  /*3d20*/  UMOV UR7, 0x10 ;  /* 0x0000001000077882 */ /* 0x000fca0000000000 */
[----:B------:R-:W-:Y:S04]  /*3d30*/  DEPBAR.LE SB1, 0x36 ;  /* 0x00009d800000791a */ /* 0x000fe80000000000 */
[----:B------:R-:W1:Y:S02]  /*3d40*/  UTCATOMSWS.2CTA.FIND_AND_SET.ALIGN UP1, UR7, UR7 ;  /* 0x00000007000775e3 */ /* 0x000e640008220800 */
[----:B-1----:R-:W-:Y:S01]  /*3d50*/  MOV R9, UR7 ;  /* 0x0000000700097c02 */ /* 0x002fe20008000f00 */
[----:B------:R-:W-:Y:S06]  /*3d60*/  BRA.U UP1, `(.L_x_82) ;  /* 0x0000000101187547 */ /* 0x000fec000b800000 */
.L_x_83:
[----:B------:R-:W-:Y:S05]  /*3d70*/  NANOSLEEP 0x64 ;  /* 0x000000640000795d */ /* 0x000fea0003800000 */
[----:B------:R-:W-:-:S05]  /*3d80*/  UMOV UR7, 0x10 ;  /* 0x0000001000077882 */ /* 0x000fca0000000000 */
[----:B------:R-:W-:Y:S04]  /*3d90*/  DEPBAR.LE SB1, 0x36 ;  /* 0x00009d800000791a */ /* 0x000fe80000000000 */
[----:B------:R-:W1:Y:S02]  /*3da0*/  UTCATOMSWS.2CTA.FIND_AND_SET.ALIGN UP1, UR7, UR7 ;  /* 0x00000007000775e3 */ /* 0x000e640008220800 */
[----:B-1----:R-:W-:Y:S01]  /*3db0*/  MOV R9, UR7 ;  /* 0x0000000700097c02 */ /* 0x002fe20008000f00 */
[----:B------:R-:W-:Y:S05]  /*3dc0*/  BRA.U !UP1, `(.L_x_83) ;  /* 0xfffffffd09e87547 */ /* 0x000fea000b83ffff */
.L_x_82:
[----:B------:R-:W1:Y:S01]  /*3dd0*/  LDS R5, [UR6+0x10] ;  /* 0x00001006ff057984 */ /* 0x000e620008000800 */
[----:B------:R-:W-:Y:S01]  /*3de0*/  IMAD.U32 R3, RZ, RZ, UR37 ;  /* 0x00000025ff037e24 */ /* 0x000fe2000f8e00ff */
[----:B------:R-:W-:-:S03]  /*3df0*/  MOV R2, UR4 ;  /* 0x0000000400027c02 */ /* 0x000fc60008000f00 */
[----:B------:R-:W-:Y:S01]  /*3e00*/  VIADD R3, R3, 0x280 ;  /* 0x0000028003037836 */ /* 0x000fe20000000000 */
[----:B-1----:R-:W-:-:S04]  /*3e10*/  SHF.L.U32 R5, R5, 0x1f, RZ ;  /* 0x0000001f05057819 */ /* 0x002fc800000006ff */
[----:B------:R-:W1:Y:S02]  /*3e20*/  SYNCS.PHASECHK.TRANS64.TRYWAIT P0, [UR6+0x8], R5 ;  /* 0x00000805ff0075a7 */ /* 0x000e640008001106 */
[----:B-1----:R-:W-:Y:S05]  /*3e30*/  @P0 BRA `(.L_x_84) ;  /* 0x0000000000080947 */ /* 0x002fea0003800000 */
[----:B------:R-:W1:Y:S02]  /*3e40*/  SYNCS.PHASECHK.TRANS64.TRYWAIT P0, [UR6+0x8], R5 ;  /* 0x00000805ff0075a7 */ /* 0x000e640008001106 */
[----:B-1----:R-:W-:Y:S05]  /*3e50*/  @!P0 BRA `(.L_x_85) ;  /* 0x0000005800048947 */ /* 0x002fea0003800000 */
.L_x_84:
[----:B-1----:R-:W-:Y:S01]  /*3e60*/  HFMA2 R4, -RZ, RZ, 0, 5.9604644775390625e-08 ;  /* 0x00000001ff047431 */ /* 0x002fe200000001ff */
[----:B------:R-:W-:Y:S01]  /*3e70*/  UPRMT UR7, UR4, 0x654, UR8 ;  /* 0x0000065404077896 */ /* 0x000fe20008000008 */
[----:B------:R-:W-:Y:S01]  /*3e80*/  IMAD.MOV.U32 R7, RZ, RZ, 0xffff ;  /* 0x0000ffffff077424 */ /* 0x000fe200078e00ff */
[----:B------:R-:W-:Y:S01]  /*3e90*/  PRMT R2, R2, 0x654, R3 ;  /* 0x0000065402027816 */ /* 0x000fe20000000003 */
[----:B------:R-:W-:Y:S02]  /*3ea0*/  IMAD.MOV.U32 R5, RZ, RZ, 0x4 ;  /* 0x00000004ff057424 */ /* 0x000fe400078e00ff */
[----:B------:R-:W-:Y:S01]  /*3eb0*/  IMAD.SHL.U32 R8, R9, 0x20, RZ ;  /* 0x0000002009087824 */ /* 0x000fe200078e00ff */
[----:B------:R-:W-:Y:S02]  /*3ec0*/  MOV R3, UR7 ;  /* 0x0000000700037c02 */ /* 0x000fe40008000f00 */
[-C--:B------:R-:W-:Y:S01]  /*3ed0*/  SHF.L.U32 R7, R7, R9.reuse, RZ ;  /* 0x0000000907077219 */ /* 0x080fe200000006ff */
[----:B------:R1:W-:Y:S01]  /*3ee0*/  SYNCS.ARRIVE.TRANS64.RED RZ, [UR7], R5 ;  /* 0x00000005ffff79a7 */ /* 0x0003e20008000407 */
[----:B------:R-:W-:Y:S01]  /*3ef0*/  SHF.L.U32 R6, R4, R9, RZ ;  /* 0x0000000904067219 */ /* 0x000fe200000006ff */
[----:B------:R1:W-:Y:S04]  /*3f00*/  STS [UR37+0x280], R8 ;  /* 0x00028008ff007988 */ /* 0x0003e80008000825 */
[----:B------:R1:W-:Y:S04]  /*3f10*/  STAS [R2.64], R9 ;  /* 0x0000000902007dbd */ /* 0x0003e8000c0008ff */
[----:B------:R1:W-:Y:S04]  /*3f20*/  ATOMS.OR RZ, [UR6+0x14], R7 ;  /* 0x00001407ffff798c */ /* 0x0003e8000b000006 */
[----:B------:R1:W-:Y:S04]  /*3f30*/  ATOMS.OR RZ, [UR6+0x18], R6 ;  /* 0x00001806ffff798c */ /* 0x0003e8000b000006 */
[----:B------:R1:W-:Y:S02]  /*3f40*/  ATOMS.XOR RZ, [UR6+0x10], R4 ;  /* 0x00001004ffff798c */ /* 0x0003e4000b800006 */
.L_x_81:
[----:B------:R-:W-:Y:S05]  /*3f50*/  BSYNC B0 ;  /* 0x0000000000007941 */ /* 0x000fea0003800000 */
.L_x_80:
[----:B------:R-:W-:Y:S05]  /*3f60*/  BRA.U UP0, `(.L_x_86) ;  /* 0x00000001006c7547 */ /* 0x000fea000b800000 */
[----:B------:R-:W-:-:S03]  /*3f70*/  UMOV UR7, 0xffffffff ;  /* 0xffffffff00077882 */ /* 0x000fc60000000000 */
[----:B------:R-:W-:Y:S05]  /*3f80*/  BRA.DIV UR7, `(.L_x_87) ;  /* 0x0000005607d07947 */ /* 0x000fea000b800000 */
[----:B------:R-:W-:-:S13]  /*3f90*/  ELECT P6, URZ, PT ;  /* 0x0000000000ff782f */ /* 0x000fda00038c0000 */
.L_x_209:
[----:B------:R-:W-:Y:S05]  /*3fa0*/  @!P6 BRA `(.L_x_86) ;  /* 0x00000000005ce947 */ /* 0x000fea0003800000 */
[----:B-1----:R-:W1:Y:S02]  /*3fb0*/  LDS R3, [UR6+0x10] ;  /* 0x00001006ff037984 */ /* 0x002e640008000800 */
[----:B-1----:R-:W-:-:S04]  /*3fc0*/  SHF.L.U32 R3, R3, 0x1f, RZ ;  /* 0x0000001f03037819 */ /* 0x002fc800000006ff */
[----:B------:R-:W1:Y:S02]  /*3fd0*/  SYNCS.PHASECHK.TRANS64.TRYWAIT P0, [UR6+0x8], R3 ;  /* 0x00000803ff0075a7 */ /* 0x000e640008001106 */
[----:B-1----:R-:W-:Y:S05]  /*3fe0*/  @P0 BRA `(.L_x_88) ;  /* 0x0000000000080947 */ /* 0x002fea0003800000 */
[----:B------:R-:W1:Y:S02]  /*3ff0*/  SYNCS.PHASECHK.TRANS64.TRYWAIT P0, [UR6+0x8], R3 ;  /* 0x00000803ff0075a7 */ /* 0x000e640008001106 */
[----:B-1----:R-:W-:Y:S05]  /*4000*/  @!P0 BRA `(.L_x_89) ;  /* 0x0000005400d08947 */ /* 0x002fea0003800000 */
.L_x_88:
[----:B------:R-:W2:Y:S01]  /*4010*/  LDS R5, [UR37+0x280] ;  /* 0x00028025ff057984 */ /* 0x000ea20008000800 */
[----:B-1----:R-:W-:Y:S02]  /*4020*/  HFMA2 R2, -RZ, RZ, 0, 5.9604644775390625e-08 ;  /* 0x00000001ff027431 */ /* 0x002fe400000001ff */
[----:B------:R-:W-:Y:S01]  /*4030*/  IMAD.MOV.U32 R3, RZ, RZ, 0xffff ;  /* 0x0000ffffff037424 */ /* 0x000fe200078e00ff */
[----:B------:R-:W-:Y:S01]  /*4040*/  UPRMT UR7, UR4, 0x654, UR8 ;  /* 0x0000065404077896 */ /* 0x000fe20008000008 */
[----:B--2---:R-:W-:-:S03]  /*4050*/  IMAD.SHL.U32 R4, R5, 0x20, RZ ;  /* 0x0000002005047824 */ /* 0x004fc600078e00ff */
[-C--:B------:R-:W-:Y:S02]  /*4060*/  SHF.L.U32 R3, R3, R5.reuse, RZ ;  /* 0x0000000503037219 */ /* 0x080fe400000006ff */
[----:B------:R-:W-:Y:S01]  /*4070*/  SHF.L.U32 R5, R2, R5, RZ ;  /* 0x0000000502057219 */ /* 0x000fe200000006ff */
[----:B------:R2:W-:Y:S04]  /*4080*/  STS [UR37+0x280], R4 ;  /* 0x00028004ff007988 */ /* 0x0005e80008000825 */
[----:B------:R2:W-:Y:S04]  /*4090*/  ATOMS.OR RZ, [UR6+0x14], R3 ;  /* 0x00001403ffff798c */ /* 0x0005e8000b000006 */
[----:B------:R2:W-:Y:S01]  /*40a0*/  ATOMS.OR RZ, [UR6+0x18], R5 ;  /* 0x00001805ffff798c */ /* 0x0005e2000b000006 */
[----:B------:R-:W-:Y:S03]  /*40b0*/  SYNCS.ARRIVE.TRANS64.RED.A1T0 RZ, [UR7], RZ ;  /* 0x000000ffffff79a7 */ /* 0x000fe60008100407 */
[----:B------:R2:W-:Y:S01]  /*40c0*/  ATOMS.XOR RZ, [UR6+0x10], R2 ;  /* 0x00001002ffff798c */ /* 0x0005e2000b800006 */
[----:B------:R-:W-:Y:S05]  /*40d0*/  BRA `(.L_x_86) ;  /* 0x0000000000107947 */ /* 0x000fea0003800000 */
.L_x_79:
[----:B------:R-:W-:-:S05]  /*40e0*/  MOV R2, 0xffffffff ;  /* 0xffffffff00027802 */ /* 0x000fca0000000f00 */
[----:B------:R1:W-:Y:S02]  /*40f0*/  STS [UR37+0x280], R2 ;  /* 0x00028002ff007988 */ /* 0x0003e40008000825 */
[----:B-1----:R-:W-:Y:S02]  /*4100*/  MOV R2, 0x4120 ;  /* 0x0000412000027802 */ /* 0x002fe40000000f00 */
[----:B-----5:R-:W-:Y:S05]  /*4110*/  CALL.REL.NOINC `($__internal_1_$__cuda_sm10x_tcgen05_guardrail_trap_phase_invalid_during_alloc) ;  /* 0x0000005c00187944 */ /* 0x020fea0003c00000 */
.L_x_86:
[----:B------:R-:W-:Y:S05]  /*4120*/  WARPSYNC.ALL ;  /* 0x0000000000007948 */ /* 0x000fea0003800000 */
[----:B------:R-:W3:Y:S01]  /*4130*/  S2UR UR8, SR_CgaCtaId ;  /* 0x00000000000879c3 */ /* 0x000ee20000008800 */
[----:B------:R-:W-:Y:S01]  /*4140*/  UMOV UR6, 0x400 ;  /* 0x0000040000067882 */ /* 0x000fe20000000000 */
[----:B------:R-:W-:-:S06]  /*4150*/  NOP ;  /* 0x0000000000007918 */ /* 0x000fcc0000000000 */
[----:B------:R-:W-:Y:S06]  /*4160*/  BAR.ARV 0x6, 0xa0 ;  /* 0x0182800000007b1d */ /* 0x000fec0000002000 */
[----:B------:R-:W-:Y:S01]  /*4170*/  LOP3.LUT R10, R10, 0xffff, RZ, 0xc0, !PT ;  /* 0x0000ffff0a0a7812 */ /* 0x000fe200078ec0ff */
[----:B-1----:R-:W-:Y:S01]  /*4180*/  IMAD.MOV.U32 R9, RZ, RZ, 0x1 ;  /* 0x00000001ff097424 */ /* 0x002fe200078e00ff */
[----:B------:R-:W-:Y:S01]  /*4190*/  LOP3.LUT R0, R0, 0xffff, RZ, 0xc0, !PT ;  /* 0x0000ffff00007812 */ /* 0x000fe200078ec0ff */
[----:B------:R-:W-:Y:S01]  /*41a0*/  IMAD.MOV.U32 R8, RZ, RZ, RZ ;  /* 0x000000ffff087224 */ /* 0x000fe200078e00ff */
[----:B------:R-:W-:Y:S01]  /*41b0*/  R2UR UR13, R10 ;  /* 0x000000000a0d72ca */ /* 0x000fe200000e0000 */
[----:B------:R-:W-:Y:S01]  /*41c0*/  UMOV UR22, URZ ;  /* 0x000000ff00167c82 */ /* 0x000fe20008000000 */
[----:B------:R-:W-:Y:S01]  /*41d0*/  R2UR UR12, R0 ;  /* 0x00000000000c72ca */ /* 0x000fe200000e0000 */
[----:B------:R-:W-:Y:S01]  /*41e0*/  UMOV UR21, URZ ;  /* 0x000000ff00157c82 */ /* 0x000fe20008000000 */
[----:B------:R-:W-:Y:S01]  /*41f0*/  UMOV UR20, URZ ;  /* 0x000000ff00147c82 */ /* 0x000fe20008000000 */
[----:B------:R-:W-:-:S02]  /*4200*/  UISETP.NE.AND UP2, UPT, UR5, URZ, UPT ;  /* 0x000000ff0500728c */ /* 0x000fc4000bf45270 */
[----:B---3--:R-:W-:Y:S01]  /*4210*/  ULEA UR8, UR8, UR6, 0x18 ;  /* 0x0000000608087291 */ /* 0x008fe2000f8ec0ff */
[----:B------:R-:W1:Y:S03]  /*4220*/  LDCU UR6, c[0x0][0x38c] ;  /* 0x00007180ff0677ac */ /* 0x000e660008000800 */
[----:B------:R-:W-:Y:S02]  /*4230*/  UIADD3 UR14, UPT, UPT, UR8, 0x4400, URZ ;  /* 0x00004400080e7890 */ /* 0x000fe4000fffe0ff */
[----:B------:R-:W-:-:S03]  /*4240*/  UIADD3 UR15, UPT, UPT, UR8, 0x1e400, URZ ;  /* 0x0001e400080f7890 */ /* 0x000fc6000fffe0ff */
[----:B--2---:R-:W2:Y:S01]  /*4250*/  LDS R2, [UR8+0x280] ;  /* 0x00028008ff027984 */ /* 0x004ea20008000800 */
[----:B------:R-:W-:Y:S02]  /*4260*/  USHF.R.U32.HI UR14, URZ, 0x4, UR14 ;  /* 0x00000004ff0e7899 */ /* 0x000fe4000801160e */
[----:B------:R-:W-:Y:S02]  /*4270*/  USHF.R.U32.HI UR15, URZ, 0x4, UR15 ;  /* 0x00000004ff0f7899 */ /* 0x000fe4000801160f */
[----:B------:R-:W-:Y:S02]  /*4280*/  ULOP3.LUT UR14, UR14, 0x3fff, URZ, 0xc0, !UPT ;  /* 0x00003fff0e0e7892 */ /* 0x000fe4000f8ec0ff */
[----:B------:R-:W-:Y:S02]  /*4290*/  ULOP3.LUT UR15, UR15, 0x3fff, URZ, 0xc0, !UPT ;  /* 0x00003fff0f0f7892 */ /* 0x000fe4000f8ec0ff */
[----:B------:R-:W-:Y:S02]  /*42a0*/  ULOP3.LUT UR14, UR14, 0x10000, URZ, 0xfc, !UPT ;  /* 0x000100000e0e7892 */ /* 0x000fe4000f8efcff */
[----:B-1----:R-:W-:-:S02]  /*42b0*/  UIADD3 UR6, UPT, UPT, UR6, 0x3f, URZ ;  /* 0x0000003f06067890 */ /* 0x002fc4000fffe0ff */
[----:B------:R-:W-:Y:S02]  /*42c0*/  ULOP3.LUT UR15, UR15, 0x10000, URZ, 0xfc, !UPT ;  /* 0x000100000f0f7892 */ /* 0x000fe4000f8efcff */
[----:B------:R-:W-:Y:S01]  /*42d0*/  USHF.R.S32.HI UR7, URZ, 0x1f, UR6 ;  /* 0x0000001fff077899 */ /* 0x000fe20008011406 */
[----:B------:R-:W-:Y:S01]  /*42e0*/  UMOV UR28, 0x0 ;  /* 0x00000000001c7882 */ /* 0x000fe20000000000 */
[----:B------:R-:W-:Y:S02]  /*42f0*/  UMOV UR29, 0x8200010 ;  /* 0x08200010001d7882 */ /* 0x000fe40000000000 */
[----:B------:R-:W-:Y:S01]  /*4300*/  ULEA.HI UR7, UR7, UR6, URZ, 0x6 ;  /* 0x0000000607077291 */ /* 0x000fe2000f8f30ff */
[----:B------:R-:W-:Y:S01]  /*4310*/  UMOV UR26, 0x0 ;  /* 0x00000000001a7882 */ /* 0x000fe20000000000 */
[----:B------:R-:W-:Y:S02]  /*4320*/  UMOV UR27, 0x8200010 ;  /* 0x08200010001b7882 */ /* 0x000fe40000000000 */
[----:B------:R-:W-:-:S04]  /*4330*/  USHF.R.S32.HI UR7, URZ, 0x6, UR7 ;  /* 0x00000006ff077899 */ /* 0x000fc80008011407 */
[----:B------:R-:W-:-:S04]  /*4340*/  UISETP.LT.AND UP0, UPT, UR7, 0x1, UPT ;  /* 0x000000010700788c */ /* 0x000fc8000bf01270 */
[----:B------:R-:W-:Y:S01]  /*4350*/  USEL UR23, UR7, 0x1, !UP0 ;  /* 0x0000000107177887 */ /* 0x000fe2000c000000 */
[----:B--2---:R-:W-:Y:S02]  /*4360*/  R2UR UR24, R2 ;  /* 0x00000000021872ca */ /* 0x004fe400000e0000 */
[----:B------:R-:W-:-:S13]  /*4370*/  CS2R R2, SRZ ;  /* 0x0000000000027805 */ /* 0x000fda000001ff00 */
.L_x_97:
[C---:B------:R-:W-:Y:S02]  /*4380*/  LEA R0, R8.reuse, UR8, 0x3 ;  /* 0x0000000808007c11 */ /* 0x040fe4000f8e18ff */
[----:B------:R-:W-:Y:S02]  /*4390*/  SHF.L.U32 R4, R3, 0x1f, RZ ;  /* 0x0000001f03047819 */ /* 0x000fe400000006ff */
[----:B------:R-:W-:Y:S02]  /*43a0*/  LEA R5, R8, UR8, 0x4 ;  /* 0x0000000808057c11 */ /* 0x000fe4000f8e20ff */
[----:B------:R-:W1:Y:S02]  /*43b0*/  SYNCS.PHASECHK.TRANS64.TRYWAIT P0, [R0+URZ+0x1d0], R4 ;  /* 0x0001d004000075a7 */ /* 0x000e6400080011ff */
[----:B-1-34-:R-:W-:Y:S05]  /*43c0*/  @!P0 BRA `(.L_x_90) ;  /* 0x0000005000f88947 */ /* 0x01afea0003800000 */
.L_x_210:
[----:B-1----:R-:W1:Y:S01]  /*43d0*/  LDS.128 R4, [R5+0x260] ;  /* 0x0002600005047984 */ /* 0x002e620000000c00 */
[----:B------:R-:W-:Y:S02]  /*43e0*/  VIADD R0, R0, 0x1e0 ;  /* 0x000001e000007836 */ /* 0x000fe40000000000 */
[----:B------:R-:W-:Y:S01]  /*43f0*/  VIADD R8, R8, 0x1 ;  /* 0x0000000108087836 */ /* 0x000fe20000000000 */
[----:B------:R-:W-:Y:S01]  /*4400*/  @!PT LDS RZ, [RZ] ;  /* 0x00000000fffff984 */ /* 0x000fe20000000800 */
[----:B------:R-:W-:Y:S01]  /*4410*/  @!PT LDS RZ, [RZ] ;  /* 0x00000000fffff984 */ /* 0x000fe20000000800 */
[----:B------:R-:W-:Y:S01]  /*4420*/  @!PT LDS RZ, [RZ] ;  /* 0x00000000fffff984 */ /* 0x000fe20000000800 */
[----:B------:R-:W-:Y:S01]  /*4430*/  @!PT LDS RZ, [RZ] ;  /* 0x00000000fffff984 */ /* 0x000fe20000000800 */
[----:B------:R2:W-:Y:S06]  /*4440*/  MEMBAR.ALL.CTA ;  /* 0x0000000000007992 */ /* 0x0005ec0000008000 */
[----:B--2---:R-:W2:Y:S01]  /*4450*/  FENCE.VIEW.ASYNC.S ;  /* 0x00000000000073c6 */ /* 0x004ea20000000000 */
[----:B------:R-:W-:-:S04]  /*4460*/  PRMT R0, RZ, 0x654, R0 ;  /* 0x00000654ff007816 */ /* 0x000fc80000000000 */
[----:B--2---:R2:W-:Y:S01]  /*4470*/  SYNCS.ARRIVE.TRANS64.RED.A1T0 RZ, [R0+URZ], RZ ;  /* 0x000000ff00ff79a7 */ /* 0x0045e200081004ff */
[----:B-1----:R-:W-:Y:S01]  /*4480*/  LOP3.LUT P1, RZ, R6, 0x1, RZ, 0xc0, !PT ;  /* 0x0000000106ff7812 */ /* 0x002fe2000782c0ff */
[----:B--2---:R-:W-:-:S12]  /*4490*/  BRA.U UP2, `(.L_x_91) ;  /* 0x0000000102e07547 */ /* 0x004fd8000b800000 */
[----:B------:R-:W1:Y:S01]  /*44a0*/  LDCU UR6, c[0x0][0x38c] ;  /* 0x00007180ff0677ac */ /* 0x000e620008000800 */
[----:B------:R-:W-:Y:S02]  /*44b0*/  PLOP3.LUT P2, PT, PT, PT, PT, 0x80, 0x8 ;  /* 0x000000000008781c */ /* 0x000fe40003f4f070 */
[----:B------:R-:W-:Y:S01]  /*44c0*/  SHF.L.U32 R4, R9, 0x1f, RZ ;  /* 0x0000001f09047819 */ /* 0x000fe200000006ff */
[----:B------:R-:W-:Y:S02]  /*44d0*/  ULEA UR10, UR22, UR8, 0x3 ;  /* 0x00000008160a7291 */ /* 0x000fe4000f8e18ff */
[----:B------:R-:W-:Y:S02]  /*44e0*/  ULEA UR11, UR22, UR24, 0x6 ;  /* 0x00000018160b7291 */ /* 0x000fe4000f8e30ff */
[----:B-1----:R-:W-:-:S06]  /*44f0*/  UISETP.GE.AND UP0, UPT, UR6, 0x1, UPT ;  /* 0x000000010600788c */ /* 0x002fcc000bf06270 */
[----:B------:R-:W-:-:S05]  /*4500*/  PLOP3.LUT P0, PT, PT, PT, UP0, 0x80, 0x8 ;  /* 0x000000000008781c */ /* 0x000fca0003f0f008 */
[----:B------:R-:W-:-:S08]  /*4510*/  @UP0 ULEA UR6, UR21, UR8, 0x3 ;  /* 0x0000000815060291 */ /* 0x000fd0000f8e18ff */
[----:B------:R-:W-:-:S04]  /*4520*/  @P0 SHF.L.U32 R0, R2, 0x1f, RZ ;  /* 0x0000001f02000819 */ /* 0x000fc800000006ff */
[----:B------:R1:W2:Y:S01]  /*4530*/  @P0 SYNCS.PHASECHK.TRANS64.TRYWAIT P2, [UR6], R0 ;  /* 0x00000000ff0005a7 */ /* 0x0002a20008041106 */
[----:B------:R-:W3:Y:S02]  /*4540*/  SYNCS.PHASECHK.TRANS64.TRYWAIT P0, [UR10+0x210], R4 ;  /* 0x00021004ff0075a7 */ /* 0x000ee4000800110a */
[----:B-123--:R-:W-:Y:S05]  /*4550*/  @!P0 BRA `(.L_x_92) ;  /* 0x0000005000a88947 */ /* 0x00efea0003800000 */
.L_x_212:
[----:B------:R-:W-:Y:S01]  /*4560*/  UMOV UR19, UR20 ;  /* 0x0000001400137c82 */ /* 0x000fe20008000000 */
[----:B------:R-:W-:Y:S05]  /*4570*/  BRA.U !UP0, `(.L_x_93) ;  /* 0x0000000108987547 */ /* 0x000fea000b800000 */
[----:B------:R-:W-:Y:S02]  /*4580*/  UIADD3 UR19, UPT, UPT, UR23, UR20, URZ ;  /* 0x0000001417137290 */ /* 0x000fe4000fffe0ff */
[----:B------:R-:W-:Y:S01]  /*4590*/  UPLOP3.LUT UP3, UPT, UPT, UPT, UPT, 0x40, 0x4 ;  /* 0x000000000004789c */ /* 0x000fe20003f6e870 */
[----:B------:R-:W-:Y:S01]  /*45a0*/  UMOV UR18, UR7 ;  /* 0x0000000700127c82 */ /* 0x000fe20008000000 */
[----:B------:R-:W-:-:S09]  /*45b0*/  UMOV UR17, UR21 ;  /* 0x0000001500117c82 */ /* 0x000fd20008000000 */
.L_x_96:
[----:B--2---:R-:W-:Y:S01]  /*45c0*/  ULEA UR9, UR17, UR8, 0x3 ;  /* 0x0000000811097291 */ /* 0x004fe2000f8e18ff */
[----:B---3--:R-:W-:Y:S11]  /*45d0*/  @P2 BRA `(.L_x_94) ;  /* 0x00000000000c2947 */ /* 0x008ff60003800000 */
[----:B-1----:R-:W-:Y:S04]  /*45e0*/  SHF.L.U32 R4, R2, 0x1f, RZ ;  /* 0x0000001f02047819 */ /* 0x002fe800000006ff */
[----:B------:R-:W1:Y:S02]  /*45f0*/  SYNCS.PHASECHK.TRANS64.TRYWAIT P0, [UR9], R4 ;  /* 0x00000004ff0075a7 */ /* 0x000e640008001109 */
[----:B-1----:R-:W-:Y:S05]  /*4600*/  @!P0 BRA `(.L_x_95) ;  /* 0x0000005000948947 */ /* 0x002fea0003800000 */
.L_x_94:
[----:B------:R-:W-:Y:S01]  /*4610*/  UISETP.NE.AND UP0, UPT, UR18, 0x1, UPT ;  /* 0x000000011200788c */ /* 0x000fe2000bf05270 */
[----:B------:R-:W-:Y:S01]  /*4620*/  PLOP3.LUT P2, PT, PT, PT, PT, 0x80, 0x8 ;  /* 0x000000000008781c */ /* 0x000fe20003f4f070 */
[----:B------:R-:W-:Y:S02]  /*4630*/  UIADD3 UR21, UPT, UPT, UR17, 0x1, URZ ;  /* 0x0000000111157890 */ /* 0x000fe4000fffe0ff */
[----:B------:R-:W-:Y:S02]  /*4640*/  ULEA UR30, UR17, UR15, 0x8 ;  /* 0x0000000f111e7291 */ /* 0x000fe4000f8e40ff */
[----:B------:R-:W-:Y:S01]  /*4650*/  UISETP.NE.AND UP1, UPT, UR21, 0x1a, UPT ;  /* 0x0000001a1500788c */ /* 0x000fe2000bf25270 */
[----:B------:R-:W-:Y:S01]  /*4660*/  PLOP3.LUT P0, PT, PT, PT, UP0, 0x80, 0x8 ;  /* 0x000000000008781c */ /* 0x000fe20003f0f008 */
[----:B------:R-:W-:Y:S02]  /*4670*/  ULEA UR32, UR17, UR14, 0x8 ;  /* 0x0000000e11207291 */ /* 0x000fe4000f8e40ff */
[----:B------:R-:W-:Y:S02]  /*4680*/  USEL UR16, URZ, 0x1, UP1 ;  /* 0x00000001ff107887 */ /* 0x000fe40008800000 */
[----:B------:R-:W-:Y:S02]  /*4690*/  USEL UR21, UR21, URZ, UP1 ;  /* 0x000000ff15157287 */ /* 0x000fe40008800000 */
[----:B------:R-:W-:Y:S02]  /*46a0*/  UIADD3 UR36, UPT, UPT, UR30, 0x2, URZ ;  /* 0x000000021e247890 */ /* 0x000fe4000fffe0ff */
[----:B------:R-:W-:Y:S01]  /*46b0*/  @UP0 ULEA UR6, UR21, UR8, 0x3 ;  /* 0x0000000815060291 */ /* 0x000fe2000f8e18ff */
[----:B------:R-:W-:Y:S01]  /*46c0*/  LOP3.LUT R2, R2, UR16, RZ, 0x3c, !PT ;  /* 0x0000001002027c12 */ /* 0x000fe2000f8e3cff */
[----:B------:R-:W-:Y:S02]  /*46d0*/  UIADD3 UR34, UPT, UPT, UR32, 0x2, URZ ;  /* 0x0000000220227890 */ /* 0x000fe4000fffe0ff */
[----:B------:R-:W-:Y:S01]  /*46e0*/  UIADD3 UR9, UPT, UPT, UR9, 0xd0, URZ ;  /* 0x000000d009097890 */ /* 0x000fe2000fffe0ff */
[----:B-1----:R-:W-:Y:S01]  /*46f0*/  @P0 SHF.L.U32 R0, R2, 0x1f, RZ ;  /* 0x0000001f02000819 */ /* 0x002fe200000006ff */
[----:B------:R-:W-:Y:S01]  /*4700*/  UMOV UR31, 0x80004020 ;  /* 0x80004020001f7882 */ /* 0x000fe20000000000 */
[----:B------:R-:W-:Y:S01]  /*4710*/  UMOV UR33, 0x80004020 ;  /* 0x8000402000217882 */ /* 0x000fe20000000000 */
[----:B------:R-:W-:Y:S01]  /*4720*/  UMOV UR37, 0x80004020 ;  /* 0x8000402000257882 */ /* 0x000fe20000000000 */
[----:B------:R2:W3:Y:S01]  /*4730*/  @P0 SYNCS.PHASECHK.TRANS64.TRYWAIT P2, [UR6], R0 ;  /* 0x00000000ff0005a7 */ /* 0x0004e20008041106 */
[----:B------:R-:W-:Y:S01]  /*4740*/  UIADD3 UR20, UPT, UPT, UR20, 0x1, URZ ;  /* 0x0000000114147890 */ /* 0x000fe2000fffe0ff */
[----:B------:R2:W-:Y:S01]  /*4750*/  UTCQMMA.2CTA gdesc[UR32], gdesc[UR30], tmem[UR11], tmem[UR28], idesc[UR29], UP3 ;  /* 0x00ff1c1e200075ea */ /* 0x0005e20009a0030b */
[----:B------:R-:W-:Y:S02]  /*4760*/  UIADD3 UR18, UPT, UPT, UR18, -0x1, URZ ;  /* 0xffffffff12127890 */ /* 0x000fe4000fffe0ff */
[----:B------:R-:W-:Y:S02]  /*4770*/  UISETP.NE.AND UP0, UPT, UR20, UR19, UPT ;  /* 0x000000131400728c */ /* 0x000fe4000bf05270 */
[----:B------:R-:W-:Y:S01]  /*4780*/  UPLOP3.LUT UP3, UPT, UPT, UPT, UPT, 0x80, 0x8 ;  /* 0x000000000008789c */ /* 0x000fe20003f6f070 */
[----:B------:R-:W-:Y:S01]  /*4790*/  UMOV UR35, 0x80004020 ;  /* 0x8000402000237882 */ /* 0x000fe20000000000 */
[----:B------:R-:W-:Y:S01]  /*47a0*/  UMOV UR17, UR21 ;  /* 0x0000001500117c82 */ /* 0x000fe20008000000 */
[----:B------:R2:W-:Y:S01]  /*47b0*/  UTCQMMA.2CTA gdesc[UR34], gdesc[UR36], tmem[UR11], tmem[UR26], idesc[UR27], UPT ;  /* 0x00ff1a24220075ea */ /* 0x0005e2000ba0030b */
[----:B------:R2:W-:Y:S03]  /*47c0*/  UTCBAR.2CTA.MULTICAST [UR9], URZ, UR13 ;  /* 0x000000ff090073e9 */ /* 0x0005e6000820080d */
[----:B------:R-:W-:Y:S05]  /*47d0*/  BRA.U UP0, `(.L_x_96) ;  /* 0xfffffffd00787547 */ /* 0x000fea000b83ffff */
.L_x_93:
[----:B------:R-:W-:Y:S01]  /*47e0*/  UIADD3 UR10, UPT, UPT, UR10, 0x1f0, URZ ;  /* 0x000001f00a0a7890 */ /* 0x000fe2000fffe0ff */
[----:B------:R-:W-:-:S08]  /*47f0*/  UMOV UR20, UR19 ;  /* 0x0000001300147c82 */ /* 0x000fd00008000000 */
[----:B------:R4:W-:Y:S01]  /*4800*/  UTCBAR.2CTA.MULTICAST [UR10], URZ, UR12 ;  /* 0x000000ff0a0073e9 */ /* 0x0009e2000820080c */
[----:B------:R-:W-:Y:S02]  /*4810*/  NOP ;  /* 0x0000000000007918 */ /* 0x000fe40000000000 */
.L_x_91:
[----:B------:R-:W-:Y:S01]  /*4820*/  UIADD3 UR22, UPT, UPT, UR22, 0x1, URZ ;  /* 0x0000000116167890 */ /* 0x000fe2000fffe0ff */
[----:B------:R-:W-:-:S03]  /*4830*/  ISETP.NE.AND P0, PT, R8, 0x2, PT ;  /* 0x000000020800780c */ /* 0x000fc60003f05270 */
[----:B------:R-:W-:Y:S01]  /*4840*/  UISETP.NE.AND UP0, UPT, UR22, 0x4, UPT ;  /* 0x000000041600788c */ /* 0x000fe2000bf05270 */
[----:B-12---:R-:W-:Y:S02]  /*4850*/  SEL R0, RZ, 0x1, P0 ;  /* 0x00000001ff007807 */ /* 0x006fe40000000000 */
[----:B------:R-:W-:Y:S01]  /*4860*/  SEL R8, R8, RZ, P0 ;  /* 0x000000ff08087207 */ /* 0x000fe20000000000 */
[----:B------:R-:W-:Y:S01]  /*4870*/  USEL UR6, URZ, 0x1, UP0 ;  /* 0x00000001ff067887 */ /* 0x000fe20008000000 */
[----:B------:R-:W-:Y:S01]  /*4880*/  LOP3.LUT R3, R3, R0, RZ, 0x3c, !PT ;  /* 0x0000000003037212 */ /* 0x000fe200078e3cff */
[----:B------:R-:W-:-:S04]  /*4890*/  USEL UR22, UR22, URZ, UP0 ;  /* 0x000000ff16167287 */ /* 0x000fc80008000000 */
[----:B------:R-:W-:Y:S01]  /*48a0*/  LOP3.LUT R9, R9, UR6, RZ, 0x3c, !PT ;  /* 0x0000000609097c12 */ /* 0x000fe2000f8e3cff */
[----:B------:R-:W-:Y:S07]  /*48b0*/  @P1 BRA `(.L_x_97) ;  /* 0xfffffff800b01947 */ /* 0x000fee000383ffff */
[----:B------:R-:W1:Y:S01]  /*48c0*/  S2UR UR6, SR_CgaCtaId ;  /* 0x00000000000679c3 */ /* 0x000e620000008800 */
[----:B------:R-:W-:Y:S01]  /*48d0*/  ELECT P0, URZ, PT ;  /* 0x0000000000ff782f */ /* 0x000fe20003800000 */
[----:B------:R-:W-:Y:S01]  /*48e0*/  HFMA2 R0, -RZ, RZ, 0, 5.9604644775390625e-08 ;  /* 0x00000001ff007431 */ /* 0x000fe200000001ff */
[----:B------:R-:W-:-:S05]  /*48f0*/  UMOV UR7, 0x40 ;  /* 0x0000004000077882 */ /* 0x000fca0000000000 */
[----:B------:R-:W-:Y:S01]  /*4900*/  UVIRTCOUNT.DEALLOC.SMPOOL 0x80 ;  /* 0x000000800000784c */ /* 0x000fe20000000000 */
[----:B------:R-:W-:Y:S02]  /*4910*/  UISETP.NE.AND UP0, UPT, UR5, URZ, UPT ;  /* 0x000000ff0500728c */ /* 0x000fe4000bf05270 */
[----:B-1----:R-:W-:-:S09]  /*4920*/  ULEA UR6, UR6, UR7, 0x18 ;  /* 0x0000000706067291 */ /* 0x002fd2000f8ec0ff */
[----:B------:R1:W-:Y:S01]  /*4930*/  @P0 STS.U8 [UR6+0x1c], R0 ;  /* 0x00001c00ff000988 */ /* 0x0003e20008000006 */
[----:B------:R-:W-:Y:S05]  /*4940*/  BRA.U UP0, `(.L_x_98) ;  /* 0x0000000100a07547 */ /* 0x000fea000b800000 */
[----:B------:R-:W-:Y:S01]  /*4950*/  UIADD3 UR5, UPT, UPT, UR8, 0x210, URZ ;  /* 0x0000021008057890 */ /* 0x000fe2000fffe0ff */
[----:B------:R-:W-:-:S03]  /*4960*/  SHF.L.U32 R2, R9, 0x1f, RZ ;  /* 0x0000001f09027819 */ /* 0x000fc600000006ff */
[----:B------:R-:W-:-:S09]  /*4970*/  ULEA UR7, UR22, UR5, 0x3 ;  /* 0x0000000516077291 */ /* 0x000fd2000f8e18ff */
[----:B------:R-:W2:Y:S02]  /*4980*/  SYNCS.PHASECHK.TRANS64.TRYWAIT P0, [UR7], R2 ;  /* 0x00000002ff0075a7 */ /* 0x000ea40008001107 */
[----:B--2---:R-:W-:Y:S05]  /*4990*/  @!P0 BRA `(.L_x_99) ;  /* 0x0000004c00c88947 */ /* 0x004fea0003800000 */
.L_x_215:
[----:B------:R-:W-:-:S04]  /*49a0*/  UIADD3 UR9, UPT, UPT, UR22, 0x1, URZ ;  /* 0x0000000116097890 */ /* 0x000fc8000fffe0ff */
[----:B------:R-:W-:-:S04]  /*49b0*/  UISETP.NE.AND UP1, UPT, UR9, 0x4, UPT ;  /* 0x000000040900788c */ /* 0x000fc8000bf25270 */
[----:B----4-:R-:W-:Y:S02]  /*49c0*/  USEL UR10, URZ, 0x1, UP1 ;  /* 0x00000001ff0a7887 */ /* 0x010fe40008800000 */
[----:B------:R-:W-:-:S04]  /*49d0*/  USEL UR9, UR9, URZ, UP1 ;  /* 0x000000ff09097287 */ /* 0x000fc80008800000 */
[----:B------:R-:W-:Y:S01]  /*49e0*/  ULEA UR7, UR9, UR5, 0x3 ;  /* 0x0000000509077291 */ /* 0x000fe2000f8e18ff */
[----:B-1----:R-:W-:-:S04]  /*49f0*/  LOP3.LUT R2, R9, UR10, RZ, 0x3c, !PT ;  /* 0x0000000a09027c12 */ /* 0x002fc8000f8e3cff */
[----:B------:R-:W-:-:S04]  /*4a00*/  SHF.L.U32 R3, R2, 0x1f, RZ ;  /* 0x0000001f02037819 */ /* 0x000fc800000006ff */
[----:B------:R-:W1:Y:S02]  /*4a10*/  SYNCS.PHASECHK.TRANS64.TRYWAIT P0, [UR7], R3 ;  /* 0x00000003ff0075a7 */ /* 0x000e640008001107 */
[----:B-1----:R-:W-:Y:S05]  /*4a20*/  @!P0 BRA `(.L_x_100) ;  /* 0x0000004c00bc8947 */ /* 0x002fea0003800000 */
.L_x_217:
        /* <DEDUP_REMOVED lines=9> */
.L_x_219:
[----:B------:R-:W-:-:S04]  /*4ac0*/  UIADD3 UR9, UPT, UPT, UR9, 0x1, URZ ;  /* 0x0000000109097890 */ /* 0x000fc8000fffe0ff */
[----:B------:R-:W-:-:S04]  /*4ad0*/  UISETP.NE.AND UP1, UPT, UR9, 0x4, UPT ;  /* 0x000000040900788c */ /* 0x000fc8000bf25270 */
[----:B------:R-:W-:Y:S02]  /*4ae0*/  USEL UR7, URZ, 0x1, UP1 ;  /* 0x00000001ff077887 */ /* 0x000fe40008800000 */
[----:B------:R-:W-:-:S04]  /*4af0*/  USEL UR9, UR9, URZ, UP1 ;  /* 0x000000ff09097287 */ /* 0x000fc80008800000 */
[----:B------:R-:W-:Y:S01]  /*4b00*/  ULEA UR9, UR9, UR5, 0x3 ;  /* 0x0000000509097291 */ /* 0x000fe2000f8e18ff */
[----:B------:R-:W-:-:S04]  /*4b10*/  LOP3.LUT R2, R2, UR7, RZ, 0x3c, !PT ;  /* 0x0000000702027c12 */ /* 0x000fc8000f8e3cff */
[----:B------:R-:W-:Y:S01]  /*4b20*/  SHF.L.U32 R2, R2, 0x1f, RZ ;  /* 0x0000001f02027819 */ /* 0x000fe200000006ff */
[----:B-1----:R-:W-:-:S04]  /*4b30*/  IMAD.U32 R0, RZ, RZ, UR9 ;  /* 0x00000009ff007e24 */ /* 0x002fc8000f8e00ff */
[----:B------:R1:W2:Y:S03]  /*4b40*/  SYNCS.PHASECHK.TRANS64.TRYWAIT P0, [R0+URZ], R2 ;  /* 0x00000002000075a7 */ /* 0x0002a600080011ff */
[----:B--2---:R-:W-:Y:S05]  /*4b50*/  @!P0 NANOSLEEP.SYNCS 0x989680 ;  /* 0x009896800000895d */ /* 0x004fea0003900000 */
[----:B------:R-:W2:Y:S02]  /*4b60*/  @!P0 SYNCS.PHASECHK.TRANS64 P0, [R0+URZ], R2 ;  /* 0x00000002000085a7 */ /* 0x000ea400080010ff */
[----:B--2---:R-:W-:Y:S05]  /*4b70*/  @P0 BRA `(.L_x_102) ;  /* 0x0000000000200947 */ /* 0x004fea0003800000 */
.L_x_103:
[----:B--2---:R2:W4:Y:S02]  /*4b80*/  SYNCS.PHASECHK.TRANS64.TRYWAIT P0, [R0+URZ], R2 ;  /* 0x00000002000075a7 */ /* 0x00452400080011ff */
[----:B----4-:R-:W-:Y:S05]  /*4b90*/  @!P0 NANOSLEEP.SYNCS 0x989680 ;  /* 0x009896800000895d */ /* 0x010fea0003900000 */
[----:B------:R-:W4:Y:S02]  /*4ba0*/  @!P0 SYNCS.PHASECHK.TRANS64 P0, [R0+URZ], R2 ;  /* 0x00000002000085a7 */ /* 0x000f2400080010ff */
[----:B----4-:R-:W-:Y:S05]  /*4bb0*/  @!P0 BRA `(.L_x_103) ;  /* 0xfffffffc00f08947 */ /* 0x010fea000383ffff */
[----:B------:R-:W-:Y:S05]  /*4bc0*/  BRA `(.L_x_102) ;  /* 0x00000000000c7947 */ /* 0x000fea0003800000 */
.L_x_98:
[----:B------:R-:W-:-:S04]  /*4bd0*/  UIADD3 UR5, UPT, UPT, UR8, 0x250, URZ ;  /* 0x0000025008057890 */ /* 0x000fc8000fffe0ff */
[----:B------:R-:W-:-:S09]  /*4be0*/  UPRMT UR5, UR4, 0x654, UR5 ;  /* 0x0000065404057896 */ /* 0x000fd20008000005 */
[----:B------:R-:W-:Y:S03]  /*4bf0*/  SYNCS.ARRIVE.TRANS64.RED.A1T0 RZ, [UR5], RZ ;  /* 0x000000ffffff79a7 */ /* 0x000fe60008100405 */
.L_x_102:
[----:B-12---:R-:W-:Y:S01]  /*4c00*/  SHF.L.U32 R2, RZ, 0x1f, RZ ;  /* 0x0000001fff027819 */ /* 0x006fe200000006ff */
[----:B------:R-:W-:Y:S01]  /*4c10*/  UIADD3 UR5, UPT, UPT, UR8, 0x250, URZ ;  /* 0x0000025008057890 */ /* 0x000fe2000fffe0ff */
[----:B------:R-:W-:Y:S02]  /*4c20*/  PLOP3.LUT P0, PT, PT, PT, UP0, 0x80, 0x8 ;  /* 0x000000000008781c */ /* 0x000fe40003f0f008 */
[----:B------:R-:W1:Y:S02]  /*4c30*/  SYNCS.PHASECHK.TRANS64.TRYWAIT P1, [UR8+0x250], R2 ;  /* 0x00025002ff0075a7 */ /* 0x000e640008021108 */
[----:B-1----:R-:W-:Y:S09]  /*4c40*/  @!P1 BRA `(.L_x_104) ;  /* 0x0000004c00649947 */ /* 0x002ff20003800000 */
.L_x_221:
[----:B------:R-:W-:Y:S01]  /*4c50*/  @!UP0 UPRMT UR5, UR4, 0x654, UR5 ;  /* 0x0000065404058896 */ /* 0x000fe20008000005 */
[----:B------:R-:W-:Y:S02]  /*4c60*/  UMOV UR8, 0xffff ;  /* 0x0000ffff00087882 */ /* 0x000fe40000000000 */
[----:B------:R-:W-:-:S06]  /*4c70*/  UMOV UR4, 0x1 ;  /* 0x0000000100047882 */ /* 0x000fcc0000000000 */
[----:B------:R-:W-:Y:S01]  /*4c80*/  @!P0 SYNCS.ARRIVE.TRANS64.RED.A1T0 RZ, [UR5], RZ ;  /* 0x000000ffffff89a7 */ /* 0x000fe20008100405 */
[----:B------:R-:W-:Y:S01]  /*4c90*/  NOP ;  /* 0x0000000000007918 */ /* 0x000fe20000000000 */
[----:B-1----:R-:W1:Y:S01]  /*4ca0*/  LDS R0, [UR6+0x14] ;  /* 0x00001406ff007984 */ /* 0x002e620008000800 */
[----:B------:R-:W-:-:S04]  /*4cb0*/  ULOP3.LUT UR5, UR24, 0xffff, URZ, 0xc0, !UPT ;  /* 0x0000ffff18057892 */ /* 0x000fc8000f8ec0ff */
[----:B------:R-:W-:-:S04]  /*4cc0*/  USHF.R.U32.HI UR5, URZ, 0x5, UR5 ;  /* 0x00000005ff057899 */ /* 0x000fc80008011605 */
[----:B------:R-:W-:Y:S02]  /*4cd0*/  USHF.L.U32 UR8, UR8, UR5, URZ ;  /* 0x0000000508087299 */ /* 0x000fe400080006ff */
[----:B------:R-:W-:-:S04]  /*4ce0*/  USHF.L.U32 UR4, UR4, UR5, URZ ;  /* 0x0000000504047299 */ /* 0x000fc800080006ff */
[----:B-1----:R-:W-:-:S04]  /*4cf0*/  LOP3.LUT R0, R0, UR8, RZ, 0xc0, !PT ;  /* 0x0000000800007c12 */ /* 0x002fc8000f8ec0ff */
[----:B------:R-:W-:-:S13]  /*4d00*/  ISETP.NE.AND P0, PT, R0, UR8, PT ;  /* 0x0000000800007c0c */ /* 0x000fda000bf05270 */
[----:B------:R-:W-:Y:S05]  /*4d10*/  @P0 BRA `(.L_x_105) ;  /* 0x0000000000580947 */ /* 0x000fea0003800000 */
[----:B------:R-:W1:Y:S02]  /*4d20*/  LDS R0, [UR6+0x18] ;  /* 0x00001806ff007984 */ /* 0x000e640008000800 */
[----:B-1----:R-:W-:-:S04]  /*4d30*/  LOP3.LUT R0, R0, UR4, RZ, 0xc0, !PT ;  /* 0x0000000400007c12 */ /* 0x002fc8000f8ec0ff */
[----:B------:R-:W-:-:S13]  /*4d40*/  ISETP.NE.AND P0, PT, R0, UR4, PT ;  /* 0x0000000400007c0c */ /* 0x000fda000bf05270 */
[----:B------:R-:W-:Y:S05]  /*4d50*/  @P0 BRA `(.L_x_106) ;  /* 0x00000000003c0947 */ /* 0x000fea0003800000 */
[----:B------:R-:W1:Y:S01]  /*4d60*/  S2R R2, SR_LANEID ;  /* 0x0000000000027919 */ /* 0x000e620000000000 */
[----:B------:R-:W-:Y:S01]  /*4d70*/  ULOP3.LUT UR8, URZ, UR8, URZ, 0x33, !UPT ;  /* 0x00000008ff087292 */ /* 0x000fe2000f8e33ff */
[----:B------:R-:W-:Y:S02]  /*4d80*/  VOTEU.ANY UR7, UPT, PT ;  /* 0x0000000000077886 */ /* 0x000fe400038e0100 */
[----:B------:R-:W-:-:S03]  /*4d90*/  UFLO.U32 UR7, UR7 ;  /* 0x00000007000772bd */ /* 0x000fc600080e0000 */
[----:B------:R-:W-:-:S04]  /*4da0*/  IMAD.U32 R0, RZ, RZ, UR8 ;  /* 0x00000008ff007e24 */ /* 0x000fc8000f8e00ff */
[----:B------:R2:W3:Y:S02]  /*4db0*/  REDUX UR5, R0 ;  /* 0x00000000000573c4 */ /* 0x0004e40000000000 */
[----:B------:R1:W-:Y:S02]  /*4dc0*/  UTCATOMSWS.AND URZ, UR8 ;  /* 0x0000000800ff79e3 */ /* 0x0003e40008000000 */
[----:B-1----:R-:W-:Y:S02]  /*4dd0*/  ISETP.EQ.U32.AND P0, PT, R2, UR7, PT ;  /* 0x0000000702007c0c */ /* 0x002fe4000bf02070 */
[----:B--2---:R-:W-:Y:S02]  /*4de0*/  LOP3.LUT R0, RZ, UR4, RZ, 0x33, !PT ;  /* 0x00000004ff007c12 */ /* 0x004fe4000f8e33ff */
[----:B---3--:R-:W-:Y:S02]  /*4df0*/  MOV R2, UR5 ;  /* 0x0000000500027c02 */ /* 0x008fe40008000f00 */
[----:B------:R-:W1:Y:S07]  /*4e00*/  REDUX UR4, R0 ;  /* 0x00000000000473c4 */ /* 0x000e6e0000000000 */
[----:B------:R2:W-:Y:S01]  /*4e10*/  @P0 ATOMS.AND RZ, [UR6+0x14], R2 ;  /* 0x00001402ffff098c */ /* 0x0005e2000a800006 */
[----:B-1----:R-:W-:-:S05]  /*4e20*/  IMAD.U32 R0, RZ, RZ, UR4 ;  /* 0x00000004ff007e24 */ /* 0x002fca000f8e00ff */
[----:B------:R2:W-:Y:S01]  /*4e30*/  @P0 ATOMS.AND RZ, [UR6+0x18], R0 ;  /* 0x00001800ffff098c */ /* 0x0005e2000a800006 */
[----:B------:R-:W-:Y:S05]  /*4e40*/  BRA `(.L_x_107) ;  /* 0x0000000000147947 */ /* 0x000fea0003800000 */
.L_x_106:
[----:B------:R-:W-:Y:S02]  /*4e50*/  MOV R2, 0x4e70 ;  /* 0x00004e7000027802 */ /* 0x000fe40000000f00 */
[----:B---345:R-:W-:Y:S05]  /*4e60*/  CALL.REL.NOINC `($__internal_0_$__cuda_sm10x_tcgen05_guardrail_trap_col_being_dealloced_not_returned_by_alloc) ;  /* 0x0000004c00b87944 */ /* 0x038fea0003c00000 */
[----:B------:R-:W-:Y:S05]  /*4e70*/  BRA `(.L_x_107) ;  /* 0x0000000000087947 */ /* 0x000fea0003800000 */
.L_x_105:
[----:B------:R-:W-:Y:S02]  /*4e80*/  MOV R2, 0x4ea0 ;  /* 0x00004ea000027802 */ /* 0x000fe40000000f00 */
[----:B---345:R-:W-:Y:S05]  /*4e90*/  CALL.REL.NOINC `($__internal_2_$__cuda_sm10x_tcgen05_guardrail_trap_unallocated_columns_being_dealloced) ;  /* 0x0000004c00c47944 */ /* 0x038fea0003c00000 */
.L_x_107:
[----:B------:R-:W-:Y:S01]  /*4ea0*/  NOP ;  /* 0x0000000000007918 */ /* 0x000fe20000000000 */
[----:B----4-:R-:W-:Y:S05]  /*4eb0*/  EXIT ;  /* 0x000000000000794d */ /* 0x010fea0003800000 */
.L_x_78:
[----:B------:R-:W-:-:S09]  /*4ec0*/  UISETP.NE.OR UP5, UPT, UR10, 0x3, UP5 ;  /* 0x000000030a00788c */ /* 0x000fd2000afa5670 */
[----:B------:R-:W-:Y:S05]  /*4ed0*/  BRA.U UP5, `(.L_x_108) ;  /* 0x0000000d05707547 */ /* 0x000fea000b800000 */
[----:B------:R-:W1:Y:S01]  /*4ee0*/  LDC R0, c[0x0][0xb30] ;  /* 0x0002cc00ff007b82 */ /* 0x000e620000000800 */
[----:B------:R-:W2:Y:S01]  /*4ef0*/  LDCU.64 UR8, c[0x0][0x888] ;  /* 0x00011100ff0877ac */ /* 0x000ea20008000a00 */
[----:B------:R-:W-:Y:S02]  /*4f00*/  HFMA2 R27, -RZ, RZ, 0, 0 ;  /* 0x00000000ff1b7431 */ /* 0x000fe400000001ff */
[----:B------:R-:W-:Y:S01]  /*4f10*/  IMAD.MOV.U32 R29, RZ, RZ, 0x1 ;  /* 0x00000001ff1d7424 */ /* 0x000fe200078e00ff */
[----:B------:R-:W-:Y:S01]  /*4f20*/  MOV R25, 0x1000 ;  /* 0x0000100000197802 */ /* 0x000fe20000000f00 */
[----:B------:R-:W3:Y:S01]  /*4f30*/  LDCU.64 UR4, c[0x0][0x890] ;  /* 0x00011200ff0477ac */ /* 0x000ee20008000a00 */
[----:B------:R-:W-:Y:S01]  /*4f40*/  IMAD.MOV.U32 R28, RZ, RZ, RZ ;  /* 0x000000ffff1c7224 */ /* 0x000fe200078e00ff */
[----:B------:R-:W4:Y:S01]  /*4f50*/  LDC R24, c[0x0][0x370] ;  /* 0x0000dc00ff187b82 */ /* 0x000f220000000800 */
[----:B------:R-:W-:Y:S01]  /*4f60*/  UMOV UR6, 0x400 ;  /* 0x0000040000067882 */ /* 0x000fe20000000000 */
[----:B------:R-:W-:-:S02]  /*4f70*/  UPLOP3.LUT UP1, UPT, UPT, UPT, UPT, 0x40, 0x4 ;  /* 0x000000000004789c */ /* 0x000fc40003f2e870 */
[----:B------:R-:W-:-:S04]  /*4f80*/  ULEA UR6, UR37, UR6, 0x18 ;  /* 0x0000000625067291 */ /* 0x000fc8000f8ec0ff */
[----:B------:R-:W4:Y:S01]  /*4f90*/  LDC R3, c[0x0][0xb0c] ;  /* 0x0002c300ff037b82 */ /* 0x000f220000000800 */
[----:B------:R-:W-:Y:S02]  /*4fa0*/  UIADD3 UR13, UPT, UPT, UR6, 0x1a8, URZ ;  /* 0x000001a8060d7890 */ /* 0x000fe4000fffe0ff */
[----:B--2---:R-:W-:Y:S02]  /*4fb0*/  UISETP.NE.U32.AND UP3, UPT, UR8, URZ, UPT ;  /* 0x000000ff0800728c */ /* 0x004fe4000bf65070 */
[----:B------:R-:W-:Y:S02]  /*4fc0*/  UIADD3 UR25, UPT, UPT, UR6, 0x1a0, URZ ;  /* 0x000001a006197890 */ /* 0x000fe4000fffe0ff */
[----:B---3--:R-:W-:Y:S01]  /*4fd0*/  UISETP.NE.U32.AND UP4, UPT, UR4, URZ, UPT ;  /* 0x000000ff0400728c */ /* 0x008fe2000bf85070 */
[----:B------:R-:W2:Y:S01]  /*4fe0*/  LDC R18, c[0x0][0xb20] ;  /* 0x0002c800ff127b82 */ /* 0x000ea20000000800 */
[----:B-1----:R-:W-:Y:S01]  /*4ff0*/  ISETP.NE.AND P1, PT, R0, 0x1, PT ;  /* 0x000000010000780c */ /* 0x002fe20003f25270 */
[----:B------:R-:W-:-:S02]  /*5000*/  UISETP.NE.AND.EX UP3, UPT, UR9, URZ, UPT, UP3 ;  /* 0x000000ff0900728c */ /* 0x000fc4000bf65330 */
[----:B------:R-:W-:Y:S02]  /*5010*/  UPRMT UR13, UR37, 0x654, UR13 ;  /* 0x00000654250d7896 */ /* 0x000fe4000800000d */
[----:B------:R-:W-:Y:S02]  /*5020*/  UISETP.NE.AND.EX UP4, UPT, UR5, URZ, UPT, UP4 ;  /* 0x000000ff0500728c */ /* 0x000fe4000bf85340 */
[----:B------:R-:W1:Y:S08]  /*5030*/  LDC.64 R30, c[0x0][0x348] ;  /* 0x0000d200ff1e7b82 */ /* 0x000e700000000a00 */
[----:B------:R-:W3:Y:S08]  /*5040*/  LDC.64 R16, c[0x0][0xb10] ;  /* 0x0002c400ff107b82 */ /* 0x000ef00000000a00 */
[----:B------:R-:W1:Y:S08]  /*5050*/  LDC.64 R6, c[0x0][0xb18] ;  /* 0x0002c600ff067b82 */ /* 0x000e700000000a00 */
[----:B------:R-:W1:Y:S08]  /*5060*/  LDC.64 R4, c[0x0][0xb28] ;  /* 0x0002ca00ff047b82 */ /* 0x000e700000000a00 */
[----:B--2-4-:R-:W1:Y:S02]  /*5070*/  LDC R19, c[0x0][0x374] ;  /* 0x0000dd00ff137b82 */ /* 0x014e640000000800 */
.L_x_117:
[C---:B------:R-:W-:Y:S02]  /*5080*/  LEA R0, R28.reuse, UR6, 0x3 ;  /* 0x000000061c007c11 */ /* 0x040fe4000f8e18ff */
[----:B------:R-:W-:Y:S02]  /*5090*/  SHF.L.U32 R2, R27, 0x1f, RZ ;  /* 0x0000001f1b027819 */ /* 0x000fe400000006ff */
[----:B------:R-:W-:Y:S02]  /*50a0*/  LEA R20, R28, UR6, 0x4 ;  /* 0x000000061c147c11 */ /* 0x000fe4000f8e20ff */
[----:B--2---:R-:W2:Y:S02]  /*50b0*/  SYNCS.PHASECHK.TRANS64.TRYWAIT P0, [R0+URZ+0x1d0], R2 ;  /* 0x0001d002000075a7 */ /* 0x004ea400080011ff */
[----:B--2---:R-:W-:Y:S05]  /*50c0*/  @!P0 BRA `(.L_x_109) ;  /* 0x00000048005c8947 */ /* 0x004fea0003800000 */
.L_x_222:
[----:B------:R-:W-:Y:S01]  /*50d0*/  ISETP.GE.AND P0, PT, R40, 0x1, PT ;  /* 0x000000012800780c */ /* 0x000fe20003f06270 */
[----:B------:R-:W4:Y:S01]  /*50e0*/  LDS.128 R20, [R20+0x260] ;  /* 0x0002600014147984 */ /* 0x000f220000000c00 */
[----:B--2---:R-:W-:Y:S01]  /*50f0*/  VIADD R0, R0, 0x1e0 ;  /* 0x000001e000007836 */ /* 0x004fe20000000000 */
[----:B------:R-:W-:Y:S01]  /*5100*/  @!PT LDS RZ, [RZ] ;  /* 0x00000000fffff984 */ /* 0x000fe20000000800 */
[----:B------:R-:W-:Y:S01]  /*5110*/  @!PT LDS RZ, [RZ] ;  /* 0x00000000fffff984 */ /* 0x000fe20000000800 */
[----:B------:R-:W-:Y:S01]  /*5120*/  @!PT LDS RZ, [RZ] ;  /* 0x00000000fffff984 */ /* 0x000fe20000000800 */
[----:B------:R-:W-:Y:S01]  /*5130*/  @!PT LDS RZ, [RZ] ;  /* 0x00000000fffff984 */ /* 0x000fe20000000800 */
[----:B------:R2:W-:Y:S06]  /*5140*/  MEMBAR.ALL.CTA ;  /* 0x0000000000007992 */ /* 0x0005ec0000008000 */
[----:B--2---:R-:W2:Y:S01]  /*5150*/  FENCE.VIEW.ASYNC.S ;  /* 0x00000000000073c6 */ /* 0x004ea20000000000 */
[----:B------:R-:W-:Y:S04]  /*5160*/  PRMT R0, RZ, 0x654, R0 ;  /* 0x00000654ff007816 */ /* 0x000fe80000000000 */
[----:B--2---:R2:W-:Y:S01]  /*5170*/  SYNCS.ARRIVE.TRANS64.RED.A1T0 RZ, [R0+URZ], RZ ;  /* 0x000000ff00ff79a7 */ /* 0x0045e200081004ff */
[----:B----4-:R-:W-:Y:S11]  /*5180*/  LOP3.LUT P3, RZ, R22, 0x1, RZ, 0xc0, !PT ;  /* 0x0000000116ff7812 */ /* 0x010ff6000786c0ff */
[----:B------:R-:W-:Y:S02]  /*5190*/  @!UPT UIADD3 URZ, UPT, UPT, URZ, URZ, URZ ;  /* 0x000000fffffff290 */ /* 0x000fe4000fffe0ff */
[----:B------:R-:W-:Y:S02]  /*51a0*/  @P3 MOV R11, R20 ;  /* 0x00000014000b3202 */ /* 0x000fe40000000f00 */
[----:B------:R-:W-:Y:S01]  /*51b0*/  @P3 LOP3.LUT R10, R21, 0xffff, RZ, 0xc0, !PT ;  /* 0x0000ffff150a3812 */ /* 0x000fe200078ec0ff */
[----:B--2---:R-:W-:Y:S06]  /*51c0*/  @!P0 BRA `(.L_x_110) ;  /* 0x0000000000a48947 */ /* 0x004fec0003800000 */
[-C--:B-1----:R-:W-:Y:S01]  /*51d0*/  IMAD.HI.U32 R0, R19, R7.reuse, RZ ;  /* 0x0000000713007227 */ /* 0x082fe200078e00ff */
[----:B------:R-:W-:Y:S02]  /*51e0*/  ISETP.NE.AND P0, PT, R6, 0x1, PT ;  /* 0x000000010600780c */ /* 0x000fe40003f05270 */
[----:B------:R-:W-:Y:S01]  /*51f0*/  ISETP.NE.AND P2, PT, R40, 0x1, PT ;  /* 0x000000012800780c */ /* 0x000fe20003f45270 */
[----:B---3--:R-:W-:Y:S01]  /*5200*/  IMAD.HI.U32 R9, R24, R16, RZ ;  /* 0x0000001018097227 */ /* 0x008fe200078e00ff */
[----:B------:R-:W-:Y:S02]  /*5210*/  SHF.R.U32.HI R0, RZ, R18, R0 ;  /* 0x00000012ff007219 */ /* 0x000fe40000011600 */
[----:B------:R-:W-:Y:S01]  /*5220*/  ISETP.NE.AND P4, PT, R3, 0x1, PT ;  /* 0x000000010300780c */ /* 0x000fe20003f85270 */
[----:B------:R-:W-:Y:S01]  /*5230*/  IMAD.HI.U32 R13, R10, R7, RZ ;  /* 0x000000070a0d7227 */ /* 0x000fe200078e00ff */
[----:B------:R-:W-:Y:S02]  /*5240*/  SHF.R.U32.HI R9, RZ, R17, R9 ;  /* 0x00000011ff097219 */ /* 0x000fe40000011609 */
[----:B------:R-:W-:Y:S01]  /*5250*/  SEL R0, R19, R0, !P0 ;  /* 0x0000000013007207 */ /* 0x000fe20004000000 */
[----:B------:R-:W-:Y:S01]  /*5260*/  IMAD.HI.U32 R12, R11, R16, RZ ;  /* 0x000000100b0c7227 */ /* 0x000fe200078e00ff */
[----:B------:R-:W-:Y:S03]  /*5270*/  SEL R9, R24, R9, !P4 ;  /* 0x0000000918097207 */ /* 0x000fe60006000000 */
[-C--:B------:R-:W-:Y:S01]  /*5280*/  IMAD.HI.U32 R8, R0, R4.reuse, RZ ;  /* 0x0000000400087227 */ /* 0x080fe200078e00ff */
[----:B------:R-:W-:Y:S03]  /*5290*/  SHF.R.U32.HI R12, RZ, R17, R12 ;  /* 0x00000011ff0c7219 */ /* 0x000fe6000001160c */
[----:B------:R-:W-:Y:S01]  /*52a0*/  IMAD.HI.U32 R2, R9, R4, RZ ;  /* 0x0000000409027227 */ /* 0x000fe200078e00ff */
[-C--:B------:R-:W-:Y:S02]  /*52b0*/  @P2 SHF.R.U32.HI R0, RZ, R5.reuse, R8 ;  /* 0x00000005ff002219 */ /* 0x080fe40000011608 */
[----:B------:R-:W-:Y:S02]  /*52c0*/  SHF.R.U32.HI R8, RZ, R18, R13 ;  /* 0x00000012ff087219 */ /* 0x000fe4000001160d */
[----:B------:R-:W-:Y:S01]  /*52d0*/  @P2 SHF.R.U32.HI R9, RZ, R5, R2 ;  /* 0x00000005ff092219 */ /* 0x000fe20000011602 */
[----:B------:R-:W-:Y:S01]  /*52e0*/  IMAD R0, R40, R0, RZ ;  /* 0x0000000028007224 */ /* 0x000fe200078e02ff */
[----:B------:R-:W-:Y:S02]  /*52f0*/  SEL R8, R10, R8, !P0 ;  /* 0x000000080a087207 */ /* 0x000fe40004000000 */
[----:B------:R-:W-:Y:S01]  /*5300*/  SEL R2, R11, R12, !P4 ;  /* 0x0000000c0b027207 */ /* 0x000fe20006000000 */
[----:B------:R-:W-:Y:S01]  /*5310*/  IMAD R12, R40, R9, RZ ;  /* 0x00000009280c7224 */ /* 0x000fe200078e02ff */
[C---:B------:R-:W-:Y:S01]  /*5320*/  ISETP.GE.AND P0, PT, R8.reuse, R0, PT ;  /* 0x000000000800720c */ /* 0x040fe20003f06270 */
[----:B------:R-:W-:Y:S03]  /*5330*/  IMAD.HI.U32 R0, R8, R4, RZ ;  /* 0x0000000408007227 */ /* 0x000fe600078e00ff */
[----:B------:R-:W-:Y:S02]  /*5340*/  ISETP.GE.OR P0, PT, R2, R12, P0 ;  /* 0x0000000c0200720c */ /* 0x000fe40000706670 */
[-C--:B------:R-:W-:Y:S04]  /*5350*/  SHF.R.U32.HI R0, RZ, R5.reuse, R0 ;  /* 0x00000005ff007219 */ /* 0x080fe80000011600 */
[----:B------:R-:W-:Y:S05]  /*5360*/  SEL R13, R8, R0, !P2 ;  /* 0x00000000080d7207 */ /* 0x000fea0005000000 */
[----:B------:R-:W-:Y:S02]  /*5370*/  IMAD.MOV R12, RZ, RZ, -R13 ;  /* 0x000000ffff0c7224 */ /* 0x000fe400078e0a0d */
[----:B------:R-:W-:Y:S04]  /*5380*/  @!P0 IMAD.HI.U32 R0, R2, R4, RZ ;  /* 0x0000000402008227 */ /* 0x000fe800078e00ff */
[----:B------:R-:W-:Y:S01]  /*5390*/  IMAD R12, R40, R12, R8 ;  /* 0x0000000c280c7224 */ /* 0x000fe200078e0208 */
[----:B------:R-:W-:Y:S04]  /*53a0*/  @!P0 SHF.R.U32.HI R0, RZ, R5, R0 ;  /* 0x00000005ff008219 */ /* 0x000fe80000011600 */
[----:B------:R-:W-:Y:S04]  /*53b0*/  @!P0 SEL R0, R2, R0, !P2 ;  /* 0x0000000002008207 */ /* 0x000fe80005000000 */
[----:B------:R-:W-:Y:S01]  /*53c0*/  @!P0 IADD3 R13, PT, PT, R13, -R0, RZ ;  /* 0x800000000d0d8210 */ /* 0x000fe20007ffe0ff */
[----:B------:R-:W-:Y:S01]  /*53d0*/  @!P0 IMAD R0, R9, R12, R0 ;  /* 0x0000000c09008224 */ /* 0x000fe200078e0200 */
[----:B------:R-:W-:Y:S01]  /*53e0*/  IADD3 R9, PT, PT, -R8, RZ, RZ ;  /* 0x000000ff08097210 */ /* 0x000fe20007ffe1ff */
[--C-:B------:R-:W-:Y:S02]  /*53f0*/  IMAD.MOV R12, RZ, RZ, -R2.reuse ;  /* 0x000000ffff0c7224 */ /* 0x100fe400078e0a02 */
[----:B------:R-:W-:Y:S02]  /*5400*/  @!P0 IMAD R8, R13, R40, R2 ;  /* 0x000000280d088224 */ /* 0x000fe400078e0202 */
[----:B------:R-:W-:Y:S02]  /*5410*/  @!P0 IMAD.MOV.U32 R2, RZ, RZ, R0 ;  /* 0x000000ffff028224 */ /* 0x000fe400078e0000 */
[----:B------:R-:W-:Y:S02]  /*5420*/  IMAD R11, R3, R12, R11 ;  /* 0x0000000c030b7224 */ /* 0x000fe400078e020b */
[----:B------:R-:W-:Y:S02]  /*5430*/  IMAD R10, R6, R9, R10 ;  /* 0x00000009060a7224 */ /* 0x000fe400078e020a */
[----:B------:R-:W-:Y:S02]  /*5440*/  IMAD R11, R2, R3, R11 ;  /* 0x00000003020b7224 */ /* 0x000fe400078e020b */
[----:B------:R-:W-:Y:S02]  /*5450*/  IMAD R10, R8, R6, R10 ;  /* 0x00000006080a7224 */ /* 0x000fe400078e020a */
.L_x_110:
[----:B------:R-:W-:Y:S05]  /*5460*/  BRA.U UP1, `(.L_x_111) ;  /* 0x0000000101107547 */ /* 0x000fea000b800000 */
[----:B------:R-:W-:Y:S04]  /*5470*/  MOV R2, UR7 ;  /* 0x0000000700027c02 */ /* 0x000fe80008000f00 */
[----:B------:R-:W-:Y:S04]  /*5480*/  SHF.L.U32 R2, R2, 0x1f, RZ ;  /* 0x0000001f02027819 */ /* 0x000fe800000006ff */
[----:B------:R-:W2:Y:S02]  /*5490*/  SYNCS.PHASECHK.TRANS64.TRYWAIT P0, [UR6+0x1c8], R2 ;  /* 0x0001c802ff0075a7 */ /* 0x000ea40008001106 */
[----:B--2---:R-:W-:Y:S05]  /*54a0*/  @!P0 BRA `(.L_x_112) ;  /* 0x0000004400788947 */ /* 0x004fea0003800000 */
.L_x_111:
[----:B------:R-:W-:Y:S02]  /*54b0*/  R2UR UR26, R15 ;  /* 0x000000000f1a72ca */ /* 0x000fe400000e0000 */
[----:B------:R-:W-:Y:S02]  /*54c0*/  R2UR UR27, R14 ;  /* 0x000000000e1b72ca */ /* 0x000fe400000e0000 */
[----:B------:R-:W-:Y:S02]  /*54d0*/  ISETP.NE.U32.AND P2, PT, RZ, UR4, PT ;  /* 0x00000004ff007c0c */ /* 0x000fe4000bf45070 */
[----:B------:R-:W-:Y:S02]  /*54e0*/  SHF.L.U32 R14, R29, 0x1f, RZ ;  /* 0x0000001f1d0e7819 */ /* 0x000fe400000006ff */
[----:B------:R-:W-:Y:S05]  /*54f0*/  ISETP.NE.AND.EX P2, PT, RZ, UR5, PT, P2 ;  /* 0x00000005ff007c0c */ /* 0x000fea000bf45320 */
[----:B------:R-:W-:Y:S02]  /*5500*/  USHF.L.U32 UR26, UR26, 0x7, URZ ;  /* 0x000000071a1a7899 */ /* 0x000fe400080006ff */
[----:B------:R-:W-:Y:S01]  /*5510*/  USHF.L.U32 UR27, UR27, 0x6, URZ ;  /* 0x000000061b1b7899 */ /* 0x000fe200080006ff */
[----:B------:R-:W-:Y:S11]  /*5520*/  BRA.U !UP4, `(.L_x_113) ;  /* 0x000000010c347547 */ /* 0x000ff6000b800000 */
[----:B------:R-:W-:Y:S01]  /*5530*/  UPLOP3.LUT UP0, UPT, UPT, UPT, UP3, 0x80, 0x8 ;  /* 0x000000000008789c */ /* 0x000fe20003f0f030 */
[----:B--2---:R-:W-:Y:S02]  /*5540*/  HFMA2 R0, -RZ, RZ, 0, 5.9604644775390625e-08 ;  /* 0x00000001ff007431 */ /* 0x004fe400000001ff */
[----:B------:R-:W-:Y:S03]  /*5550*/  IMAD.MOV.U32 R98, RZ, RZ, 0x1 ;  /* 0x00000001ff627424 */ /* 0x000fe600078e00ff */
[----:B------:R-:W-:Y:S05]  /*5560*/  PLOP3.LUT P0, PT, PT, PT, UP0, 0x80, 0x8 ;  /* 0x000000000008781c */ /* 0x000fea0003f0f008 */
[----:B------:R-:W2:Y:S01]  /*5570*/  @UP0 LDCU.64 UR10, c[0x0][0x888] ;  /* 0x00011100ff0a07ac */ /* 0x000ea20008000a00 */
[----:B------:R-:W-:Y:S07]  /*5580*/  @UP0 UIMAD UR8, UR36, UR4, URZ ;  /* 0x00000004240802a4 */ /* 0x000fee000f8e02ff */
[----:B------:R-:W-:Y:S01]  /*5590*/  @!P0 PRMT R98, R0, 0x7610, R98 ;  /* 0x0000761000628816 */ /* 0x000fe20000000062 */
[----:B--2---:R-:W-:Y:S03]  /*55a0*/  @UP0 UIMAD.WIDE UR10, UR8, 0x4, UR10 ;  /* 0x00000004080a08a5 */ /* 0x004fe6000f8e020a */
[----:B------:R-:W2:Y:S03]  /*55b0*/  @!UP0 LDCU UR8, c[0x0][0x880] ;  /* 0x00011000ff0887ac */ /* 0x000ea60008000800 */
[----:B-----5:R-:W-:Y:S01]  /*55c0*/  IMAD.U32 R46, RZ, RZ, UR10 ;  /* 0x0000000aff2e7e24 */ /* 0x020fe2000f8e00ff */
[----:B------:R-:W-:Y:S05]  /*55d0*/  MOV R47, UR11 ;  /* 0x0000000b002f7c02 */ /* 0x000fea0008000f00 */
[----:B------:R4:W5:Y:S02]  /*55e0*/  @P0 LDG.E R46, desc[UR46][R46.64] ;  /* 0x0000002e2e2e0981 */ /* 0x000964000c1e1900 */
[----:B--2-4-:R-:W-:Y:S07]  /*55f0*/  @!P0 IMAD.U32 R46, RZ, RZ, UR8 ;  /* 0x00000008ff2e8e24 */ /* 0x014fee000f8e00ff */
.L_x_113:
[----:B-----5:R-:W-:Y:S01]  /*5600*/  @!P2 FSETP.EQ.AND P0, PT, R46, RZ, PT ;  /* 0x000000ff2e00a20b */ /* 0x020fe20003f02000 */
[----:B------:R-:W-:Y:S01]  /*5610*/  @!UPT UIADD3 URZ, UPT, UPT, URZ, URZ, URZ ;  /* 0x000000fffffff290 */ /* 0x000fe2000fffe0ff */
[----:B------:R-:W-:Y:S11]  /*5620*/  @!P2 BRA `(.L_x_114) ;  /* 0x000000000014a947 */ /* 0x000ff60003800000 */
[----:B------:R-:W-:Y:S02]  /*5630*/  LOP3.LUT P2, RZ, R98, 0xff, RZ, 0xc0, !PT ;  /* 0x000000ff62ff7812 */ /* 0x000fe4000784c0ff */
[----:B------:R-:W-:Y:S04]  /*5640*/  PLOP3.LUT P0, PT, PT, PT, UP0, 0x80, 0x8 ;  /* 0x000000000008781c */ /* 0x000fe80003f0f008 */
[----:B------:R-:W-:Y:S07]  /*5650*/  PLOP3.LUT P0, PT, P0, PT, PT, 0x8, 0x80 ;  /* 0x000000000080781c */ /* 0x000fee000070e170 */
[----:B------:R-:W-:Y:S11]  /*5660*/  @P2 FSETP.EQ.AND P0, PT, R46, RZ, PT ;  /* 0x000000ff2e00220b */ /* 0x000ff60003f02000 */
[----:B------:R-:W-:Y:S02]  /*5670*/  @!UPT UIADD3 URZ, UPT, UPT, URZ, URZ, URZ ;  /* 0x000000fffffff290 */ /* 0x000fe4000fffe0ff */
.L_x_114:
[----:B------:R-:W4:Y:S01]  /*5680*/  SYNCS.PHASECHK.TRANS64.TRYWAIT P2, [UR6+0x1b0], R14 ;  /* 0x0001b00eff0075a7 */ /* 0x000f220008041106 */
[----:B------:R-:W-:Y:S04]  /*5690*/  ELECT P4, URZ, PT ;  /* 0x0000000000ff782f */ /* 0x000fe80003880000 */
[----:B------:R-:W-:Y:S11]  /*56a0*/  PLOP3.LUT P4, PT, P0, P4, PT, 0xf2, 0x2f ;  /* 0x00000000002f781c */ /* 0x000ff60000789e72 */
[----:B------:R-:W-:Y:S02]  /*56b0*/  @!UPT UIADD3 URZ, UPT, UPT, URZ, URZ, URZ ;  /* 0x000000fffffff290 */ /* 0x000fe4000fffe0ff */
[----:B-1----:R-:W-:Y:S05]  /*56c0*/  @!P4 IADD3 R8, P0, PT, R30, 0x580, RZ ;  /* 0x000005801e08c810 */ /* 0x002fea0007f1e0ff */
[----:B--2---:R-:W-:Y:S01]  /*56d0*/  @!P4 IMAD.X R2, RZ, RZ, R31, P0 ;  /* 0x000000ffff02c224 */ /* 0x004fe200000e061f */
[----:B----4-:R-:W-:Y:S07]  /*56e0*/  @!P2 BRA `(.L_x_115) ;  /* 0x000000440000a947 */ /* 0x010fee0003800000 */
.L_x_225:
[----:B------:R-:W2:Y:S01]  /*56f0*/  LDC.64 R12, c[0x0][0xb18] ;  /* 0x0002c600ff0c7b82 */ /* 0x000ea20000000a00 */
[----:B------:R-:W-:Y:S01]  /*5700*/  @!P4 R2UR UR8, R2 ;  /* 0x000000000208c2ca */ /* 0x000fe200000e0000 */
[----:B------:R-:W-:Y:S01]  /*5710*/  VOTEU.ALL UP1, P4 ;  /* 0x0000000000ff7886 */ /* 0x000fe20002020000 */
[----:B------:R-:W-:Y:S01]  /*5720*/  @!P4 R2UR UR9, R8 ;  /* 0x000000000809c2ca */ /* 0x000fe200000e0000 */
[----:B------:R-:W-:Y:S01]  /*5730*/  VOTEU.ALL UP2, P4 ;  /* 0x0000000000ff7886 */ /* 0x000fe20002040000 */
[----:B------:R-:W-:Y:S03]  /*5740*/  UMOV UR16, 0x0 ;  /* 0x0000000000107882 */ /* 0x000fe60000000000 */
[----:B------:R-:W4:Y:S01]  /*5750*/  @!P1 LDC R2, c[0x0][0xb0c] ;  /* 0x0002c300ff029b82 */ /* 0x000f220000000800 */
[----:B------:R-:W-:Y:S01]  /*5760*/  @!UP1 UIADD3 UR24, UPT, UPT, UR6, 0x300, URZ ;  /* 0x0000030006189890 */ /* 0x000fe2000fffe0ff */
[----:B-1----:R-:W-:Y:S01]  /*5770*/  @!P4 IMAD.MOV.U32 R0, RZ, RZ, 0x1000 ;  /* 0x00001000ff00c424 */ /* 0x002fe200078e00ff */
[----:B------:R-:W-:Y:S01]  /*5780*/  UMOV UR17, 0x10000000 ;  /* 0x1000000000117882 */ /* 0x000fe20000000000 */
[----:B------:R-:W-:Y:S01]  /*5790*/  UMOV UR28, UR36 ;  /* 0x00000024001c7c82 */ /* 0x000fe20008000000 */
[----:B------:R-:W-:Y:S01]  /*57a0*/  @!UP1 UIADD3 UR10, UPT, UPT, UR26, 0x40, URZ ;  /* 0x000000401a0a9890 */ /* 0x000fe2000fffe0ff */
[----:B------:R-:W-:Y:S01]  /*57b0*/  @P3 SHF.R.U32.HI R26, RZ, 0x10, R21 ;  /* 0x00000010ff1a3819 */ /* 0x000fe20000011615 */
[----:B------:R-:W-:Y:S01]  /*57c0*/  UMOV UR11, UR27 ;  /* 0x0000001b000b7c82 */ /* 0x000fe20008000000 */
[----:B------:R-:W-:Y:S01]  /*57d0*/  IMAD.U32 R9, RZ, RZ, UR8 ;  /* 0x00000008ff097e24 */ /* 0x000fe2000f8e00ff */
[----:B------:R-:W-:Y:S01]  /*57e0*/  @!UP1 UIADD3 UR8, UPT, UPT, UR6, 0xb00, URZ ;  /* 0x00000b0006089890 */ /* 0x000fe2000fffe0ff */
[----:B------:R-:W-:Y:S01]  /*57f0*/  IMAD.U32 R8, RZ, RZ, UR9 ;  /* 0x00000009ff087e24 */ /* 0x000fe2000f8e00ff */
[----:B------:R-:W-:Y:S01]  /*5800*/  VOTEU.ALL UP1, P4 ;  /* 0x0000000000ff7886 */ /* 0x000fe20002020000 */
[----:B------:R-:W-:Y:S01]  /*5810*/  UMOV UR9, UR25 ;  /* 0x0000001900097c82 */ /* 0x000fe20008000000 */
[----:B------:R-:W-:Y:S01]  /*5820*/  @!P4 R2UR UR19, R9 ;  /* 0x000000000913c2ca */ /* 0x000fe200000e0000 */
[----:B------:R-:W-:Y:S01]  /*5830*/  UMOV UR12, UR36 ;  /* 0x00000024000c7c82 */ /* 0x000fe20008000000 */
[----:B------:R-:W-:Y:S01]  /*5840*/  @!P4 R2UR UR18, R8 ;  /* 0x000000000812c2ca */ /* 0x000fe200000e0000 */
[----:B------:R-:W-:Y:S01]  /*5850*/  UPRMT UR14, UR37, 0x654, UR25 ;  /* 0x00000654250e7896 */ /* 0x000fe20008000019 */
[----:B------:R-:W1:Y:S01]  /*5860*/  LDC.64 R8, c[0x0][0xb10] ;  /* 0x0002c400ff087b82 */ /* 0x000e620000000a00 */
[----:B------:R-:W-:Y:S10]  /*5870*/  VIADD R28, R28, 0x1 ;  /* 0x000000011c1c7836 */ /* 0x000ff40000000000 */
[----:B------:R1:W-:Y:S01]  /*5880*/  @!UP2 UTMALDG.3D [UR24], [UR18], desc[UR16] ;  /* 0x000010181200a5b4 */ /* 0x0003e20008011000 */
[----:B------:R1:W-:Y:S01]  /*5890*/  @!UP1 UTMALDG.3D [UR8], [UR18], desc[UR16] ;  /* 0x00001008120095b4 */ /* 0x0003e20008011000 */
[----:B------:R5:W-:Y:S01]  /*58a0*/  @!P4 SYNCS.ARRIVE.TRANS64.RED.A0TR RZ, [UR6+0x1a0], R0 ;  /* 0x0001a000ffffc9a7 */ /* 0x000be20008300406 */
[C---:B-1----:R-:W-:Y:S01]  /*58b0*/  @!P1 IMAD.HI.U32 R8, R11.reuse, R8, RZ ;  /* 0x000000080b089227 */ /* 0x042fe200078e00ff */
[----:B--2---:R-:W-:Y:S02]  /*58c0*/  @!P1 ISETP.NE.AND P0, PT, R12, 0x1, PT ;  /* 0x000000010c00980c */ /* 0x004fe40003f05270 */
[----:B----4-:R-:W-:Y:S01]  /*58d0*/  @!P1 ISETP.NE.AND P2, PT, R2, 0x1, PT ;  /* 0x000000010200980c */ /* 0x010fe20003f45270 */
[C---:B------:R-:W-:Y:S01]  /*58e0*/  @!P1 IMAD.HI.U32 R13, R10.reuse, R13, RZ ;  /* 0x0000000d0a0d9227 */ /* 0x040fe200078e00ff */
[----:B------:R-:W-:Y:S04]  /*58f0*/  @!P1 SHF.R.U32.HI R8, RZ, R9, R8 ;  /* 0x00000009ff089219 */ /* 0x000fe80000011608 */
[----:B------:R-:W-:Y:S01]  /*5900*/  @!P1 SEL R8, R11, R8, !P2 ;  /* 0x000000080b089207 */ /* 0x000fe20005000000 */
[----:B------:R-:W-:Y:S01]  /*5910*/  SYNCS.ARRIVE.TRANS64.RED.A1T0 RZ, [UR14], RZ ;  /* 0x000000ffffff79a7 */ /* 0x000fe2000810040e */
[----:B------:R-:W1:Y:S01]  /*5920*/  SYNCS.PHASECHK.TRANS64.TRYWAIT P5, [UR6+0x1b8], R14 ;  /* 0x0001b80eff0075a7 */ /* 0x000e6200080a1106 */
[----:B-----5:R-:W2:Y:S02]  /*5930*/  @!P1 LDC R0, c[0x0][0xb20] ;  /* 0x0002c800ff009b82 */ /* 0x020ea40000000800 */
[----:B--2---:R-:W-:Y:S04]  /*5940*/  @!P1 SHF.R.U32.HI R0, RZ, R0, R13 ;  /* 0x00000000ff009219 */ /* 0x004fe8000001160d */
[----:B------:R-:W-:Y:S05]  /*5950*/  @!P1 SEL R9, R10, R0, !P0 ;  /* 0x000000000a099207 */ /* 0x000fea0004000000 */
[----:B------:R-:W-:Y:S02]  /*5960*/  @!P1 IMAD.IADD R0, R9, 0x1, -R8 ;  /* 0x0000000109009824 */ /* 0x000fe400078e0a08 */
[----:B------:R-:W-:Y:S02]  /*5970*/  @!P1 IMAD.IADD R8, R8, 0x1, -R9 ;  /* 0x0000000108089824 */ /* 0x000fe400078e0a09 */
[----:B------:R-:W-:Y:S02]  /*5980*/  @!P1 IMAD R11, R0, R2, R11 ;  /* 0x00000002000b9224 */ /* 0x000fe400078e020b */
[----:B------:R-:W-:Y:S01]  /*5990*/  @!P1 IMAD R10, R8, R12, R10 ;  /* 0x0000000c080a9224 */ /* 0x000fe200078e020a */
[----:B-1----:R-:W-:Y:S06]  /*59a0*/  @!P5 BRA `(.L_x_116) ;  /* 0x000000400068d947 */ /* 0x002fec0003800000 */
.L_x_227:
[----:B------:R-:W-:Y:S01]  /*59b0*/  @!P4 IADD3 R2, P0, PT, R30, 0x580, RZ ;  /* 0x000005801e02c810 */ /* 0x000fe20007f1e0ff */
[----:B------:R-:W-:Y:S01]  /*59c0*/  VOTEU.ALL UP1, P4 ;  /* 0x0000000000ff7886 */ /* 0x000fe20002020000 */
[----:B------:R-:W-:Y:S01]  /*59d0*/  VOTEU.ALL UP2, P4 ;  /* 0x0000000000ff7886 */ /* 0x000fe20002040000 */
[----:B------:R-:W-:Y:S01]  /*59e0*/  UMOV UR14, 0x0 ;  /* 0x00000000000e7882 */ /* 0x000fe20000000000 */
[----:B------:R-:W-:Y:S01]  /*59f0*/  @!P4 R2UR UR9, R2 ;  /* 0x000000000209c2ca */ /* 0x000fe200000e0000 */
[----:B-1----:R-:W-:Y:S01]  /*5a00*/  @!P4 IMAD.X R0, RZ, RZ, R31, P0 ;  /* 0x000000ffff00c224 */ /* 0x002fe200000e061f */
[----:B------:R-:W-:Y:S01]  /*5a10*/  @!UP1 UIADD3 UR17, UPT, UPT, UR6, 0x1a8, URZ ;  /* 0x000001a806119890 */ /* 0x000fe2000fffe0ff */
[----:B------:R-:W-:Y:S01]  /*5a20*/  ISETP.NE.AND P0, PT, R28, 0x2, PT ;  /* 0x000000021c00780c */ /* 0x000fe20003f05270 */
[----:B------:R-:W-:Y:S01]  /*5a30*/  @!UP1 UIADD3 UR18, UPT, UPT, UR26, 0x20, URZ ;  /* 0x000000201a129890 */ /* 0x000fe2000fffe0ff */
[----:B------:R-:W-:Y:S01]  /*5a40*/  LOP3.LUT R29, R29, 0x1, RZ, 0x3c, !PT ;  /* 0x000000011d1d7812 */ /* 0x000fe200078e3cff */
[----:B------:R-:W-:Y:S01]  /*5a50*/  @!UP1 UIADD3 UR16, UPT, UPT, UR6, 0x1300, URZ ;  /* 0x0000130006109890 */ /* 0x000fe2000fffe0ff */
[----:B------:R-:W-:Y:S01]  /*5a60*/  @!P4 R2UR UR8, R0 ;  /* 0x000000000008c2ca */ /* 0x000fe200000e0000 */
[----:B------:R-:W-:Y:S01]  /*5a70*/  UMOV UR15, 0x10000000 ;  /* 0x10000000000f7882 */ /* 0x000fe20000000000 */
[----:B------:R-:W-:Y:S01]  /*5a80*/  UMOV UR19, UR27 ;  /* 0x0000001b00137c82 */ /* 0x000fe20008000000 */
[----:B------:R-:W-:Y:S01]  /*5a90*/  UMOV UR20, UR36 ;  /* 0x0000002400147c82 */ /* 0x000fe20008000000 */
[----:B------:R-:W-:Y:S01]  /*5aa0*/  @!UP1 UIADD3 UR10, UPT, UPT, UR26, 0x60, URZ ;  /* 0x000000601a0a9890 */ /* 0x000fe2000fffe0ff */
[----:B------:R-:W-:Y:S01]  /*5ab0*/  SEL R0, RZ, 0x1, P0 ;  /* 0x00000001ff007807 */ /* 0x000fe20000000000 */
[----:B------:R-:W-:Y:S01]  /*5ac0*/  IMAD.U32 R8, RZ, RZ, UR9 ;  /* 0x00000009ff087e24 */ /* 0x000fe2000f8e00ff */
[----:B------:R-:W-:Y:S01]  /*5ad0*/  UMOV UR11, UR27 ;  /* 0x0000001b000b7c82 */ /* 0x000fe20008000000 */
[----:B------:R-:W-:Y:S01]  /*5ae0*/  UMOV UR12, UR36 ;  /* 0x00000024000c7c82 */ /* 0x000fe20008000000 */
[----:B------:R-:W-:Y:S01]  /*5af0*/  UMOV UR9, UR17 ;  /* 0x0000001100097c82 */ /* 0x000fe20008000000 */
[----:B------:R-:W-:Y:S01]  /*5b00*/  @P3 R2UR UR36, R26 ;  /* 0x000000001a2432ca */ /* 0x000fe200000e0000 */
[----:B------:R-:W-:Y:S01]  /*5b10*/  IMAD.IADD R15, R10, 0x1, R96 ;  /* 0x000000010a0f7824 */ /* 0x000fe200078e0260 */
[----:B------:R-:W-:Y:S01]  /*5b20*/  @!P4 R2UR UR22, R8 ;  /* 0x000000000816c2ca */ /* 0x000fe200000e0000 */
[----:B------:R-:W-:Y:S01]  /*5b30*/  IMAD.U32 R9, RZ, RZ, UR8 ;  /* 0x00000008ff097e24 */ /* 0x000fe2000f8e00ff */
[----:B------:R-:W-:Y:S01]  /*5b40*/  @!UP1 UIADD3 UR8, UPT, UPT, UR6, 0x1b00, URZ ;  /* 0x00001b0006089890 */ /* 0x000fe2000fffe0ff */
[----:B------:R-:W-:Y:S01]  /*5b50*/  LOP3.LUT R27, R27, R0, RZ, 0x3c, !PT ;  /* 0x000000001b1b7212 */ /* 0x000fe200078e3cff */
[----:B------:R-:W-:Y:S01]  /*5b60*/  VOTEU.ALL UP1, P4 ;  /* 0x0000000000ff7886 */ /* 0x000fe20002020000 */
[----:B------:R-:W-:Y:S01]  /*5b70*/  IMAD.IADD R14, R11, 0x1, R97 ;  /* 0x000000010b0e7824 */ /* 0x000fe200078e0261 */
[----:B------:R-:W-:Y:S02]  /*5b80*/  @!P4 R2UR UR23, R9 ;  /* 0x000000000917c2ca */ /* 0x000fe400000e0000 */
[----:B------:R-:W-:Y:S11]  /*5b90*/  SEL R28, R28, RZ, P0 ;  /* 0x000000ff1c1c7207 */ /* 0x000ff60000000000 */
[----:B------:R2:W-:Y:S01]  /*5ba0*/  @!UP2 UTMALDG.3D [UR16], [UR22], desc[UR14] ;  /* 0x00000e101600a5b4 */ /* 0x0005e20008011000 */
[----:B------:R2:W-:Y:S01]  /*5bb0*/  @!UP1 UTMALDG.3D [UR8], [UR22], desc[UR14] ;  /* 0x00000e08160095b4 */ /* 0x0005e20008011000 */
[----:B------:R2:W-:Y:S01]  /*5bc0*/  @!P4 SYNCS.ARRIVE.TRANS64.RED.A0TR RZ, [UR6+0x1a8], R25 ;  /* 0x0001a819ffffc9a7 */ /* 0x0005e20008300406 */
[----:B------:R-:W-:Y:S01]  /*5bd0*/  UPLOP3.LUT UP1, UPT, UPT, UPT, UPT, 0x80, 0x8 ;  /* 0x000000000008789c */ /* 0x000fe20003f2f070 */
[----:B------:R-:W-:Y:S01]  /*5be0*/  SYNCS.ARRIVE.TRANS64.RED.A1T0 RZ, [UR13], RZ ;  /* 0x000000ffffff79a7 */ /* 0x000fe2000810040d */
[----:B------:R-:W-:Y:S09]  /*5bf0*/  @P3 BRA `(.L_x_117) ;  /* 0xfffffff400203947 */ /* 0x000ff2000383ffff */
[----:B------:R-:W-:-:S04]  /*5c00*/  SHF.L.U32 R2, R29, 0x1f, RZ ;  /* 0x0000001f1d027819 */ /* 0x000fc800000006ff */
[----:B------:R-:W1:Y:S02]  /*5c10*/  SYNCS.PHASECHK.TRANS64.TRYWAIT P0, [UR6+0x1b0], R2 ;  /* 0x0001b002ff0075a7 */ /* 0x000e640008001106 */
[----:B-1----:R-:W-:Y:S05]  /*5c20*/  @!P0 BRA `(.L_x_118) ;  /* 0x0000003c00e08947 */ /* 0x002fea0003800000 */
.L_x_229:
[----:B-1----:R-:W-:-:S07]  /*5c30*/  MOV R0, UR6 ;  /* 0x0000000600007c02 */ /* 0x002fce0008000f00 */
.L_x_119:
[----:B-1----:R-:W-:-:S04]  /*5c40*/  SHF.L.U32 R2, R29, 0x1f, RZ ;  /* 0x0000001f1d027819 */ /* 0x002fc800000006ff */
[----:B------:R1:W4:Y:S03]  /*5c50*/  SYNCS.PHASECHK.TRANS64.TRYWAIT P0, [R0+URZ+0x1b8], R2 ;  /* 0x0001b802000075a7 */ /* 0x00032600080011ff */
[----:B----4-:R-:W-:Y:S05]  /*5c60*/  @!P0 NANOSLEEP.SYNCS 0x989680 ;  /* 0x009896800000895d */ /* 0x010fea0003900000 */
[----:B------:R-:W4:Y:S02]  /*5c70*/  @!P0 SYNCS.PHASECHK.TRANS64 P0, [R0+URZ+0x1b8], R2 ;  /* 0x0001b802000085a7 */ /* 0x000f2400080010ff */
[----:B--2-4-:R-:W-:Y:S05]  /*5c80*/  @P0 EXIT ;  /* 0x000000000000094d */ /* 0x014fea0003800000 */
[----:B------:R-:W-:Y:S05]  /*5c90*/  BRA `(.L_x_119) ;  /* 0xfffffffc00e87947 */ /* 0x000fea000383ffff */
.L_x_108:
[----:B------:R-:W-:-:S06]  /*5ca0*/  UISETP.GE.AND UP1, UPT, UR10, 0x4, UPT ;  /* 0x000000040a00788c */ /* 0x000fcc000bf26270 */
[----:B------:R-:W-:-:S13]  /*5cb0*/  PLOP3.LUT P0, PT, PT, PT, UP1, 0x80, 0x8 ;  /* 0x000000000008781c */ /* 0x000fda0003f0f018 */
[----:B------:R-:W-:Y:S05]  /*5cc0*/  @!P0 EXIT ;  /* 0x000000000000894d */ /* 0x000fea0003800000 */
[----:B------:R-:W-:Y:S01]  /*5cd0*/  BAR.SYNC.DEFER_BLOCKING 0x6, 0xa0 ;  /* 0x0182800000007b1d */ /* 0x000fe20000010000 */
[C---:B------:R-:W-:Y:S01]  /*5ce0*/  IMAD.SHL.U32 R103, R111.reuse, 0x20, RZ ;  /* 0x000000206f677824 */ /* 0x040fe200078e00ff */
[----:B------:R-:W-:Y:S01]  /*5cf0*/  LOP3.LUT R110, R2, 0x20, R111, 0xf8, !PT ;  /* 0x00000020026e7812 */ /* 0x000fe200078ef86f */
[C---:B------:R-:W-:Y:S01]  /*5d00*/  IMAD.SHL.U32 R4, R104.reuse, 0x200000, RZ ;  /* 0x0020000068047824 */ /* 0x040fe200078e00ff */
[C---:B------:R-:W-:Y:S01]  /*5d10*/  LOP3.LUT R113, R111.reuse, 0x60, RZ, 0xc0, !PT ;  /* 0x000000606f717812 */ /* 0x040fe200078ec0ff */
[----:B------:R-:W-:Y:S01]  /*5d20*/  IMAD.SHL.U32 R3, R111, 0x4, RZ ;  /* 0x000000046f037824 */ /* 0x000fe200078e00ff */
[----:B------:R-:W-:Y:S02]  /*5d30*/  UMOV UR49, 0x400 ;  /* 0x0000040000317882 */ /* 0x000fe40000000000 */
[----:B------:R-:W1:Y:S01]  /*5d40*/  LDC R101, c[0x0][0x370] ;  /* 0x0000dc00ff657b82 */ /* 0x000e620000000800 */
[----:B------:R-:W-:Y:S01]  /*5d50*/  ULEA UR49, UR37, UR49, 0x18 ;  /* 0x0000003125317291 */ /* 0x000fe2000f8ec0ff */
[----:B------:R-:W-:Y:S01]  /*5d60*/  IMAD.SHL.U32 R5, R104, 0x400, RZ ;  /* 0x0000040068057824 */ /* 0x000fe200078e00ff */
[----:B------:R-:W-:Y:S01]  /*5d70*/  LOP3.LUT R6, R103, 0x80, RZ, 0xc0, !PT ;  /* 0x0000008067067812 */ /* 0x000fe200078ec0ff */
[----:B------:R-:W-:Y:S01]  /*5d80*/  IMAD.U32 R85, R111, 0x10000, RZ ;  /* 0x000100006f557824 */ /* 0x000fe200078e00ff */
[----:B------:R-:W-:Y:S01]  /*5d90*/  LOP3.LUT R102, R103, 0xb60, RZ, 0xc0, !PT ;  /* 0x00000b6067667812 */ /* 0x000fe200078ec0ff */
[----:B------:R-:W-:Y:S01]  /*5da0*/  UIADD3 UR4, UPT, UPT, UR49, 0x2300, URZ ;  /* 0x0000230031047890 */ /* 0x000fe2000fffe0ff */
[----:B------:R-:W-:Y:S01]  /*5db0*/  LOP3.LUT R4, R4, 0x200000, RZ, 0xc0, !PT ;  /* 0x0020000004047812 */ /* 0x000fe200078ec0ff */
[----:B------:R-:W2:Y:S01]  /*5dc0*/  LDC R42, c[0x0][0xb0c] ;  /* 0x0002c300ff2a7b82 */ /* 0x000ea20000000800 */
[----:B------:R-:W-:Y:S01]  /*5dd0*/  LOP3.LUT R3, R6, 0x10, R3, 0xf8, !PT ;  /* 0x0000001006037812 */ /* 0x000fe200078ef803 */
[----:B------:R-:W-:Y:S01]  /*5de0*/  IMAD.MOV.U32 R84, RZ, RZ, RZ ;  /* 0x000000ffff547224 */ /* 0x000fe200078e00ff */
[----:B------:R-:W-:-:S02]  /*5df0*/  LOP3.LUT R102, R102, 0x400, R5, 0xf8, !PT ;  /* 0x0000040066667812 */ /* 0x000fc400078ef805 */
[----:B------:R-:W-:Y:S02]  /*5e00*/  CS2R R108, SRZ ;  /* 0x00000000006c7805 */ /* 0x000fe4000001ff00 */
[----:B------:R-:W-:Y:S01]  /*5e10*/  LOP3.LUT R85, R4, 0x400000, R85, 0xf8, !PT ;  /* 0x0040000004557812 */ /* 0x000fe200078ef855 */
[----:B------:R-:W-:Y:S01]  /*5e20*/  IMAD.MOV.U32 R116, RZ, RZ, RZ ;  /* 0x000000ffff747224 */ /* 0x000fe200078e00ff */
[----:B------:R-:W-:Y:S01]  /*5e30*/  LOP3.LUT P0, RZ, R103, 0x80, RZ, 0xc0, !PT ;  /* 0x0000008067ff7812 */ /* 0x000fe2000780c0ff */
[----:B------:R-:W3:Y:S01]  /*5e40*/  LDC R99, c[0x0][0xb20] ;  /* 0x0002c800ff637b82 */ /* 0x000ee20000000800 */
[----:B------:R-:W4:Y:S01]  /*5e50*/  LDS R0, [UR49+0x280] ;  /* 0x00028031ff007984 */ /* 0x000f220008000800 */
[----:B------:R-:W-:Y:S02]  /*5e60*/  LOP3.LUT R102, R102, R3, RZ, 0xfc, !PT ;  /* 0x0000000366667212 */ /* 0x000fe400078efcff */
[----:B------:R-:W-:Y:S02]  /*5e70*/  CS2R R106, SRZ ;  /* 0x00000000006a7805 */ /* 0x000fe4000001ff00 */
[----:B------:R-:W-:Y:S01]  /*5e80*/  P2R R3, PR, RZ, 0x1 ;  /* 0x00000001ff037803 */ /* 0x000fe20000000000 */
[----:B------:R-:W-:Y:S01]  /*5e90*/  IMAD.U32 R112, RZ, RZ, UR4 ;  /* 0x00000004ff707e24 */ /* 0x000fe2000f8e00ff */
[----:B------:R-:W-:Y:S01]  /*5ea0*/  LOP3.LUT R111, R111, 0x40, RZ, 0xc0, !PT ;  /* 0x000000406f6f7812 */ /* 0x000fe200078ec0ff */
[----:B------:R-:W1:Y:S01]  /*5eb0*/  LDCU.64 UR52, c[0x0][0x348] ;  /* 0x00006900ff3477ac */ /* 0x000e620008000a00 */
[----:B------:R-:W1:Y:S01]  /*5ec0*/  LDC R41, c[0x0][0xb30] ;  /* 0x0002cc00ff297b82 */ /* 0x000e620000000800 */
[----:B------:R-:W1:Y:S01]  /*5ed0*/  LDCU UR51, c[0x0][0x388] ;  /* 0x00007100ff3377ac */ /* 0x000e620008000800 */
[----:B------:R-:W1:Y:S06]  /*5ee0*/  LDCU UR50, c[0x0][0x384] ;  /* 0x00007080ff3277ac */ /* 0x000e6c0008000800 */
[----:B------:R-:W1:Y:S01]  /*5ef0*/  LDC.64 R94, c[0x0][0xb10] ;  /* 0x0002c400ff5e7b82 */ /* 0x000e620000000a00 */
[----:B------:R-:W1:Y:S01]  /*5f00*/  LDCU.64 UR38, c[0x0][0x888] ;  /* 0x00011100ff2677ac */ /* 0x000e620008000a00 */
[----:B------:R-:W1:Y:S06]  /*5f10*/  LDCU.64 UR44, c[0x0][0x8c0] ;  /* 0x00011800ff2c77ac */ /* 0x000e6c0008000a00 */
[----:B------:R-:W1:Y:S01]  /*5f20*/  LDC.64 R38, c[0x0][0xb18] ;  /* 0x0002c600ff267b82 */ /* 0x000e620000000a00 */
[----:B------:R-:W-:-:S07]  /*5f30*/  UIADD3 UR48, UPT, UPT, UR49, 0x300, URZ ;  /* 0x0000030031307890 */ /* 0x000fce000fffe0ff */
[----:B------:R-:W1:Y:S08]  /*5f40*/  LDC.64 R90, c[0x0][0x888] ;  /* 0x00022200ff5a7b82 */ /* 0x000e700000000a00 */
[----:B------:R-:W1:Y:S01]  /*5f50*/  LDC.64 R36, c[0x0][0xb28] ;  /* 0x0002ca00ff247b82 */ /* 0x000e620000000a00 */
[----:B----4-:R-:W-:-:S07]  /*5f60*/  IMAD.IADD R85, R0, 0x1, R85 ;  /* 0x0000000100557824 */ /* 0x010fce00078e0255 */
[----:B------:R-:W4:Y:S08]  /*5f70*/  LDC.64 R92, c[0x0][0x890] ;  /* 0x00022400ff5c7b82 */ /* 0x000f300000000a00 */
[----:B------:R-:W1:Y:S08]  /*5f80*/  LDC.64 R88, c[0x0][0x8b0] ;  /* 0x00022c00ff587b82 */ /* 0x000e700000000a00 */
[----:B------:R-:W1:Y:S08]  /*5f90*/  LDC.64 R86, c[0x0][0x8a8] ;  /* 0x00022a00ff567b82 */ /* 0x000e700000000a00 */
[----:B--23--:R-:W1:Y:S02]  /*5fa0*/  LDC R100, c[0x0][0x374] ;  /* 0x0000dd00ff647b82 */ /* 0x00ce640000000800 */
.L_x_147:
[----:B------:R-:W-:Y:S02]  /*5fb0*/  LEA R0, R116, UR49, 0x3 ;  /* 0x0000003174007c11 */ /* 0x000fe4000f8e18ff */
[----:B------:R-:W-:Y:S02]  /*5fc0*/  SHF.L.U32 R2, R108, 0x1f, RZ ;  /* 0x0000001f6c027819 */ /* 0x000fe400000006ff */
[----:B------:R-:W-:Y:S02]  /*5fd0*/  LEA R16, R116, UR49, 0x4 ;  /* 0x0000003174107c11 */ /* 0x000fe4000f8e20ff */
[----:B------:R-:W2:Y:S02]  /*5fe0*/  SYNCS.PHASECHK.TRANS64.TRYWAIT P0, [R0+URZ+0x1d0], R2 ;  /* 0x0001d002000075a7 */ /* 0x000ea400080011ff */
[----:B-12---:R-:W-:Y:S05]  /*5ff0*/  @!P0 BRA `(.L_x_120) ;  /* 0x0000003c00048947 */ /* 0x006fea0003800000 */
.L_x_230:
[----:B------:R-:W3:Y:S01]  /*6000*/  LDC.64 R10, c[0x0][0xb10] ;  /* 0x0002c400ff0a7b82 */ /* 0x000ee20000000a00 */
[----:B------:R-:W4:Y:S01]  /*6010*/  LDS.128 R16, [R16+0x260] ;  /* 0x0002600010107984 */ /* 0x000f220000000c00 */
[----:B-1----:R-:W-:Y:S01]  /*6020*/  ISETP.NE.AND P1, PT, R41, 0x1, PT ;  /* 0x000000012900780c */ /* 0x002fe20003f25270 */
[----:B--2---:R-:W-:Y:S01]  /*6030*/  VIADD R0, R0, 0x1e0 ;  /* 0x000001e000007836 */ /* 0x004fe20000000000 */
[----:B------:R-:W-:Y:S04]  /*6040*/  ISETP.GE.AND P0, PT, R40, 0x1, PT ;  /* 0x000000012800780c */ /* 0x000fe80003f06270 */
[----:B------:R-:W1:Y:S01]  /*6050*/  LDC.64 R8, c[0x0][0xb18] ;  /* 0x0002c600ff087b82 */ /* 0x000e620000000a00 */
[----:B------:R-:W-:Y:S01]  /*6060*/  PRMT R0, RZ, 0x654, R0 ;  /* 0x00000654ff007816 */ /* 0x000fe20000000000 */
[----:B------:R-:W-:Y:S01]  /*6070*/  @!PT LDS RZ, [RZ] ;  /* 0x00000000fffff984 */ /* 0x000fe20000000800 */
[----:B------:R-:W-:Y:S01]  /*6080*/  @!PT LDS RZ, [RZ] ;  /* 0x00000000fffff984 */ /* 0x000fe20000000800 */
[----:B------:R-:W-:Y:S01]  /*6090*/  @!PT LDS RZ, [RZ] ;  /* 0x00000000fffff984 */ /* 0x000fe20000000800 */
[----:B------:R-:W-:Y:S01]  /*60a0*/  @!PT LDS RZ, [RZ] ;  /* 0x00000000fffff984 */ /* 0x000fe20000000800 */
[----:B------:R2:W-:Y:S06]  /*60b0*/  MEMBAR.ALL.CTA ;  /* 0x0000000000007992 */ /* 0x0005ec0000008000 */
[----:B--2---:R-:W2:Y:S01]  /*60c0*/  FENCE.VIEW.ASYNC.S ;  /* 0x00000000000073c6 */ /* 0x004ea20000000000 */
[----:B------:R-:W1:Y:S08]  /*60d0*/  @!P1 LDC R12, c[0x0][0xb20] ;  /* 0x0002c800ff0c9b82 */ /* 0x000e700000000800 */
[----:B------:R-:W1:Y:S01]  /*60e0*/  @!P1 LDC R7, c[0x0][0xb0c] ;  /* 0x0002c300ff079b82 */ /* 0x000e620000000800 */
[----:B--2---:R2:W-:Y:S01]  /*60f0*/  SYNCS.ARRIVE.TRANS64.RED.A1T0 RZ, [R0+URZ], RZ ;  /* 0x000000ff00ff79a7 */ /* 0x0045e200081004ff */
[----:B----4-:R-:W-:Y:S04]  /*6100*/  LOP3.LUT P4, RZ, R18, 0x1, RZ, 0xc0, !PT ;  /* 0x0000000112ff7812 */ /* 0x010fe8000788c0ff */
[----:B------:R-:W-:Y:S09]  /*6110*/  P2R R114, PR, RZ, 0x10 ;  /* 0x00000010ff727803 */ /* 0x000ff20000000000 */
[----:B------:R-:W-:Y:S02]  /*6120*/  @P4 MOV R44, R16 ;  /* 0x00000010002c4202 */ /* 0x000fe40000000f00 */
[----:B------:R-:W-:Y:S01]  /*6130*/  @P4 LOP3.LUT R43, R17, 0xffff, RZ, 0xc0, !PT ;  /* 0x0000ffff112b4812 */ /* 0x000fe200078ec0ff */
[----:B--23--:R-:W-:Y:S06]  /*6140*/  @!P0 BRA `(.L_x_121) ;  /* 0x0000000000a48947 */ /* 0x00cfec0003800000 */
[----:B------:R-:W-:Y:S01]  /*6150*/  IMAD.HI.U32 R0, R100, R39, RZ ;  /* 0x0000002764007227 */ /* 0x000fe200078e00ff */
[----:B------:R-:W-:Y:S02]  /*6160*/  ISETP.NE.AND P0, PT, R38, 0x1, PT ;  /* 0x000000012600780c */ /* 0x000fe40003f05270 */
[----:B------:R-:W-:Y:S01]  /*6170*/  ISETP.NE.AND P2, PT, R40, 0x1, PT ;  /* 0x000000012800780c */ /* 0x000fe20003f45270 */
[----:B------:R-:W-:Y:S01]  /*6180*/  IMAD.HI.U32 R4, R101, R94, RZ ;  /* 0x0000005e65047227 */ /* 0x000fe200078e00ff */
[----:B------:R-:W-:Y:S02]  /*6190*/  SHF.R.U32.HI R0, RZ, R99, R0 ;  /* 0x00000063ff007219 */ /* 0x000fe40000011600 */
[----:B------:R-:W-:Y:S01]  /*61a0*/  ISETP.NE.AND P3, PT, R42, 0x1, PT ;  /* 0x000000012a00780c */ /* 0x000fe20003f65270 */
[----:B------:R-:W-:Y:S01]  /*61b0*/  IMAD.HI.U32 R6, R43, R39, RZ ;  /* 0x000000272b067227 */ /* 0x000fe200078e00ff */
[-C--:B------:R-:W-:Y:S02]  /*61c0*/  SHF.R.U32.HI R4, RZ, R95.reuse, R4 ;  /* 0x0000005fff047219 */ /* 0x080fe40000011604 */
[----:B------:R-:W-:Y:S01]  /*61d0*/  SEL R0, R100, R0, !P0 ;  /* 0x0000000064007207 */ /* 0x000fe20004000000 */
[----:B------:R-:W-:Y:S01]  /*61e0*/  IMAD.HI.U32 R5, R44, R94, RZ ;  /* 0x0000005e2c057227 */ /* 0x000fe200078e00ff */
[----:B------:R-:W-:Y:S03]  /*61f0*/  SEL R4, R101, R4, !P3 ;  /* 0x0000000465047207 */ /* 0x000fe60005800000 */
[-C--:B------:R-:W-:Y:S01]  /*6200*/  IMAD.HI.U32 R3, R0, R36.reuse, RZ ;  /* 0x0000002400037227 */ /* 0x080fe200078e00ff */
[----:B------:R-:W-:Y:S03]  /*6210*/  SHF.R.U32.HI R5, RZ, R95, R5 ;  /* 0x0000005fff057219 */ /* 0x000fe60000011605 */
[----:B------:R-:W-:Y:S01]  /*6220*/  IMAD.HI.U32 R2, R4, R36, RZ ;  /* 0x0000002404027227 */ /* 0x000fe200078e00ff */
[----:B------:R-:W-:Y:S02]  /*6230*/  @P2 SHF.R.U32.HI R0, RZ, R37, R3 ;  /* 0x00000025ff002219 */ /* 0x000fe40000011603 */
[----:B------:R-:W-:Y:S02]  /*6240*/  SHF.R.U32.HI R3, RZ, R99, R6 ;  /* 0x00000063ff037219 */ /* 0x000fe40000011606 */
[----:B------:R-:W-:Y:S01]  /*6250*/  @P2 SHF.R.U32.HI R4, RZ, R37, R2 ;  /* 0x00000025ff042219 */ /* 0x000fe20000011602 */
[----:B------:R-:W-:Y:S01]  /*6260*/  IMAD R0, R40, R0, RZ ;  /* 0x0000000028007224 */ /* 0x000fe200078e02ff */
[----:B------:R-:W-:Y:S02]  /*6270*/  SEL R3, R43, R3, !P0 ;  /* 0x000000032b037207 */ /* 0x000fe40004000000 */
[----:B------:R-:W-:Y:S01]  /*6280*/  SEL R2, R44, R5, !P3 ;  /* 0x000000052c027207 */ /* 0x000fe20005800000 */
[----:B------:R-:W-:Y:S01]  /*6290*/  IMAD R5, R40, R4, RZ ;  /* 0x0000000428057224 */ /* 0x000fe200078e02ff */
[C---:B------:R-:W-:Y:S01]  /*62a0*/  ISETP.GE.AND P0, PT, R3.reuse, R0, PT ;  /* 0x000000000300720c */ /* 0x040fe20003f06270 */
[C---:B------:R-:W-:Y:S03]  /*62b0*/  IMAD.HI.U32 R0, R3.reuse, R36, RZ ;  /* 0x0000002403007227 */ /* 0x040fe600078e00ff */
[C---:B------:R-:W-:Y:S02]  /*62c0*/  ISETP.GE.OR P0, PT, R2.reuse, R5, P0 ;  /* 0x000000050200720c */ /* 0x040fe40000706670 */
[----:B------:R-:W-:Y:S04]  /*62d0*/  SHF.R.U32.HI R0, RZ, R37, R0 ;  /* 0x00000025ff007219 */ /* 0x000fe80000011600 */
[C---:B------:R-:W-:Y:S05]  /*62e0*/  SEL R6, R3.reuse, R0, !P2 ;  /* 0x0000000003067207 */ /* 0x040fea0005000000 */
        /* <DEDUP_REMOVED lines=14> */
[----:B------:R-:W-:Y:S07]  /*63d0*/  IMAD R43, R3, R38, R43 ;  /* 0x00000026032b7224 */ /* 0x000fee00078e022b */
.L_x_121:
[----:B-1----:R-:W-:Y:S01]  /*63e0*/  @!P1 ISETP.NE.AND P0, PT, R8, 0x1, PT ;  /* 0x000000010800980c */ /* 0x002fe20003f05270 */
[----:B------:R-:W-:Y:S01]  /*63f0*/  @!P1 IMAD.HI.U32 R0, R44, R10, RZ ;  /* 0x0000000a2c009227 */ /* 0x000fe200078e00ff */
[----:B------:R-:W-:Y:S01]  /*6400*/  @!P1 ISETP.NE.AND P2, PT, R7, 0x1, PT ;  /* 0x000000010700980c */ /* 0x000fe20003f45270 */
[----:B------:R-:W-:Y:S01]  /*6410*/  ULOP3.LUT UP0, URZ, UR48, 0x90, URZ, 0xc0, !UPT ;  /* 0x0000009030ff7892 */ /* 0x000fe2000f80c0ff */
[----:B------:R-:W-:Y:S01]  /*6420*/  R2UR UR42, R14 ;  /* 0x000000000e2a72ca */ /* 0x000fe200000e0000 */
[----:B------:R-:W-:Y:S01]  /*6430*/  @!P1 IMAD.HI.U32 R2, R43, R9, RZ ;  /* 0x000000092b029227 */ /* 0x000fe200078e00ff */
[----:B------:R-:W-:Y:S02]  /*6440*/  @!P1 SHF.R.U32.HI R0, RZ, R11, R0 ;  /* 0x0000000bff009219 */ /* 0x000fe40000011600 */
[----:B------:R-:W-:Y:S01]  /*6450*/  R2UR UR41, R15 ;  /* 0x000000000f2972ca */ /* 0x000fe200000e0000 */
[----:B------:R-:W-:Y:S01]  /*6460*/  VIADD R116, R116, 0x1 ;  /* 0x0000000174747836 */ /* 0x000fe20000000000 */
[----:B------:R-:W-:Y:S02]  /*6470*/  @!P1 SHF.R.U32.HI R2, RZ, R12, R2 ;  /* 0x0000000cff029219 */ /* 0x000fe40000011602 */
[----:B------:R-:W-:Y:S02]  /*6480*/  @!P1 SEL R3, R44, R0, !P2 ;  /* 0x000000002c039207 */ /* 0x000fe40005000000 */
[----:B------:R-:W-:Y:S02]  /*6490*/  @!P1 SEL R2, R43, R2, !P0 ;  /* 0x000000022b029207 */ /* 0x000fe40004000000 */
[----:B------:R-:W-:Y:S01]  /*64a0*/  @P4 SHF.R.U32.HI R105, RZ, 0x10, R17 ;  /* 0x00000010ff694819 */ /* 0x000fe20000011611 */
[----:B------:R-:W-:Y:S02]  /*64b0*/  USHF.L.U32 UR42, UR42, 0x6, URZ ;  /* 0x000000062a2a7899 */ /* 0x000fe400080006ff */
[----:B------:R-:W-:Y:S02]  /*64c0*/  @!P1 IMAD.IADD R0, R2, 0x1, -R3 ;  /* 0x0000000102009824 */ /* 0x000fe400078e0a03 */
[----:B------:R-:W-:Y:S01]  /*64d0*/  @!P1 IMAD.IADD R2, R3, 0x1, -R2 ;  /* 0x0000000103029824 */ /* 0x000fe200078e0a02 */
[----:B------:R-:W-:Y:S01]  /*64e0*/  USHF.L.U32 UR41, UR41, 0x7, URZ ;  /* 0x0000000729297899 */ /* 0x000fe200080006ff */
[----:B------:R-:W-:Y:S02]  /*64f0*/  @!P1 IMAD R44, R0, R7, R44 ;  /* 0x00000007002c9224 */ /* 0x000fe400078e022c */
[----:B------:R-:W-:Y:S01]  /*6500*/  @!P1 IMAD R43, R2, R8, R43 ;  /* 0x00000008022b9224 */ /* 0x000fe200078e022b */
[----:B------:R-:W-:Y:S08]  /*6510*/  BRA.U !UP0, `(.L_x_122) ;  /* 0x0000000108407547 */ /* 0x000ff0000b800000 */
[----:B------:R-:W1:Y:S01]  /*6520*/  LDCU.64 UR8, c[0x4][0x80] ;  /* 0x01001000ff0877ac */ /* 0x000e620008000a00 */
[----:B------:R-:W-:Y:S01]  /*6530*/  MOV R3, 0x0 ;  /* 0x0000000000037802 */ /* 0x000fe20000000f00 */
[----:B------:R-:W-:Y:S02]  /*6540*/  HFMA2 R12, -RZ, RZ, 0, 5.9604644775390625e-08 ;  /* 0x00000001ff0c7431 */ /* 0x000fe400000001ff */
[----:B------:R-:W-:Y:S02]  /*6550*/  IMAD.MOV.U32 R8, RZ, RZ, 0x70 ;  /* 0x00000070ff087424 */ /* 0x000fe400078e00ff */
[----:B------:R-:W-:Y:S01]  /*6560*/  IMAD.MOV.U32 R13, RZ, RZ, RZ ;  /* 0x000000ffff0d7224 */ /* 0x000fe200078e00ff */
[----:B------:R-:W2:Y:S01]  /*6570*/  LDCU.64 UR6, c[0x4][0x88] ;  /* 0x01001100ff0677ac */ /* 0x000ea20008000a00 */
[----:B------:R-:W3:Y:S01]  /*6580*/  LDC.64 R2, c[0x4][R3] ;  /* 0x0100000003027b82 */ /* 0x000ee20000000a00 */
[----:B------:R-:W4:Y:S01]  /*6590*/  LDCU.64 UR4, c[0x4][0x8] ;  /* 0x01000100ff0477ac */ /* 0x000f220008000a00 */
[----:B-1----:R-:W-:Y:S01]  /*65a0*/  MOV R5, UR9 ;  /* 0x0000000900057c02 */ /* 0x002fe20008000f00 */
[----:B------:R-:W-:Y:S01]  /*65b0*/  IMAD.U32 R4, RZ, RZ, UR8 ;  /* 0x00000008ff047e24 */ /* 0x000fe2000f8e00ff */
[----:B--2---:R-:W-:Y:S01]  /*65c0*/  MOV R7, UR7 ;  /* 0x0000000700077c02 */ /* 0x004fe20008000f00 */
[----:B------:R-:W-:Y:S01]  /*65d0*/  IMAD.U32 R6, RZ, RZ, UR6 ;  /* 0x00000006ff067e24 */ /* 0x000fe2000f8e00ff */
[----:B----4-:R-:W-:Y:S01]  /*65e0*/  MOV R11, UR5 ;  /* 0x00000005000b7c02 */ /* 0x010fe20008000f00 */
[----:B------:R-:W-:Y:S02]  /*65f0*/  IMAD.U32 R10, RZ, RZ, UR4 ;  /* 0x00000004ff0a7e24 */ /* 0x000fe4000f8e00ff */
[----:B------:R-:W-:Y:S07]  /*6600*/  LEPC R20, `(.L_x_122) ;  /* 0x000000001014794e */ /* 0x000fee0000000000 */
[----:B---3-5:R-:W-:Y:S05]  /*6610*/  CALL.ABS.NOINC R2 ;  /* 0x0000000002007343 */ /* 0x028fea0003c00000 */
.L_x_122:
[----:B------:R-:W-:Y:S01]  /*6620*/  LOP3.LUT P0, RZ, R112, 0x90, RZ, 0xc0, !PT ;  /* 0x0000009070ff7812 */ /* 0x000fe2000780c0ff */
[----:B------:R-:W-:Y:S11]  /*6630*/  BSSY.RECONVERGENT B6, `(.L_x_123) ;  /* 0x0000013000067945 */ /* 0x000ff60003800200 */
[----:B------:R-:W-:Y:S01]  /*6640*/  @!UPT UIADD3 URZ, UPT, UPT, URZ, URZ, URZ ;  /* 0x000000fffffff290 */ /* 0x000fe2000fffe0ff */
[----:B------:R-:W-:Y:S05]  /*6650*/  @!P0 BRA `(.L_x_124) ;  /* 0x0000000000408947 */ /* 0x000fea0003800000 */
        /* <DEDUP_REMOVED lines=16> */
.L_x_124:
[----:B------:R-:W-:Y:S05]  /*6760*/  BSYNC.RECONVERGENT B6 ;  /* 0x0000000000067941 */ /* 0x000fea0003800200 */
.L_x_123:
[----:B------:R-:W-:Y:S01]  /*6770*/  ISETP.NE.U32.AND P1, PT, R92, RZ, PT ;  /* 0x000000ff5c00720c */ /* 0x000fe20003f25070 */
[----:B------:R-:W1:Y:S01]  /*6780*/  LDCU UR4, c[0x0][0x8c8] ;  /* 0x00011900ff0477ac */ /* 0x000e620008000800 */
[----:B------:R-:W-:Y:S02]  /*6790*/  ISETP.NE.U32.AND P4, PT, R88, RZ, PT ;  /* 0x000000ff5800720c */ /* 0x000fe40003f85070 */
[----:B------:R-:W-:Y:S02]  /*67a0*/  ISETP.NE.AND.EX P1, PT, R93, RZ, PT, P1 ;  /* 0x000000ff5d00720c */ /* 0x000fe40003f25310 */
[----:B------:R-:W-:Y:S02]  /*67b0*/  ISETP.NE.U32.AND P3, PT, RZ, UR38, PT ;  /* 0x00000026ff007c0c */ /* 0x000fe4000bf65070 */
[----:B------:R-:W-:Y:S02]  /*67c0*/  ISETP.NE.U32.AND P2, PT, R92, RZ, PT ;  /* 0x000000ff5c00720c */ /* 0x000fe40003f45070 */
[----:B------:R-:W-:Y:S02]  /*67d0*/  ISETP.NE.AND.EX P4, PT, R89, RZ, PT, P4 ;  /* 0x000000ff5900720c */ /* 0x000fe40003f85340 */
[----:B------:R-:W-:Y:S05]  /*67e0*/  ISETP.NE.AND.EX P3, PT, RZ, UR39, PT, P3 ;  /* 0x00000027ff007c0c */ /* 0x000fea000bf65330 */
[----:B------:R-:W-:Y:S08]  /*67f0*/  @!P1 BRA `(.L_x_125) ;  /* 0x00000000002c9947 */ /* 0x000ff00003800000 */
[----:B------:R-:W-:Y:S01]  /*6800*/  ISETP.NE.U32.AND P0, PT, R90, RZ, PT ;  /* 0x000000ff5a00720c */ /* 0x000fe20003f05070 */
[----:B------:R-:W-:Y:S03]  /*6810*/  IMAD.MOV.U32 R98, RZ, RZ, 0x1 ;  /* 0x00000001ff627424 */ /* 0x000fe600078e00ff */
[----:B------:R-:W-:Y:S11]  /*6820*/  ISETP.NE.AND.EX P0, PT, R91, RZ, PT, P0 ;  /* 0x000000ff5b00720c */ /* 0x000ff60003f05300 */
[----:B------:R-:W-:Y:S02]  /*6830*/  @!UPT UIADD3 URZ, UPT, UPT, URZ, URZ, URZ ;  /* 0x000000fffffff290 */ /* 0x000fe4000fffe0ff */
[----:B------:R-:W2:Y:S01]  /*6840*/  @P0 LDC.64 R2, c[0x0][0x888] ;  /* 0x00022200ff020b82 */ /* 0x000ea20000000a00 */
[----:B------:R-:W-:Y:S04]  /*6850*/  @P0 IMAD R0, R92, UR36, RZ ;  /* 0x000000245c000c24 */ /* 0x000fe8000f8e02ff */
[----:B--2---:R-:W-:Y:S04]  /*6860*/  @P0 IMAD.WIDE R2, R0, 0x4, R2 ;  /* 0x0000000400020825 */ /* 0x004fe800078e0202 */
[----:B------:R-:W-:Y:S01]  /*6870*/  HFMA2 R0, -RZ, RZ, 0, 5.9604644775390625e-08 ;  /* 0x00000001ff007431 */ /* 0x000fe200000001ff */
[----:B-----5:R2:W5:Y:S04]  /*6880*/  @P0 LDG.E R46, desc[UR46][R2.64] ;  /* 0x0000002e022e0981 */ /* 0x020568000c1e1900 */
[----:B------:R-:W-:Y:S01]  /*6890*/  @!P0 PRMT R98, R0, 0x7610, R98 ;  /* 0x0000761000628816 */ /* 0x000fe20000000062 */
[----:B--2---:R-:W3:Y:S06]  /*68a0*/  @!P0 LDC R46, c[0x0][0x880] ;  /* 0x00022000ff2e8b82 */ /* 0x004eec0000000800 */
.L_x_125:
[----:B------:R-:W-:Y:S01]  /*68b0*/  ISETP.NE.AND.EX P0, PT, R93, RZ, PT, P2 ;  /* 0x000000ff5d00720c */ /* 0x000fe20003f05320 */
[----:B------:R-:W-:Y:S01]  /*68c0*/  @!UPT UIADD3 URZ, UPT, UPT, URZ, URZ, URZ ;  /* 0x000000fffffff290 */ /* 0x000fe2000fffe0ff */
[----:B------:R-:W-:Y:S11]  /*68d0*/  @!P4 BRA `(.L_x_126) ;  /* 0x000000000020c947 */ /* 0x000ff60003800000 */
[----:B------:R-:W-:Y:S04]  /*68e0*/  ISETP.NE.U32.AND P4, PT, R86, RZ, PT ;  /* 0x000000ff5600720c */ /* 0x000fe80003f85070 */
[----:B------:R-:W-:Y:S11]  /*68f0*/  ISETP.NE.AND.EX P4, PT, R87, RZ, PT, P4 ;  /* 0x000000ff5700720c */ /* 0x000ff60003f85340 */
[----:B------:R-:W-:Y:S02]  /*6900*/  @!UPT UIADD3 URZ, UPT, UPT, URZ, URZ, URZ ;  /* 0x000000fffffff290 */ /* 0x000fe4000fffe0ff */
[----:B------:R-:W2:Y:S01]  /*6910*/  @P4 LDC.64 R2, c[0x0][0x8a8] ;  /* 0x00022a00ff024b82 */ /* 0x000ea20000000a00 */
[----:B------:R-:W-:Y:S04]  /*6920*/  @P4 IMAD R0, R88, UR36, RZ ;  /* 0x0000002458004c24 */ /* 0x000fe8000f8e02ff */
[----:B--2---:R-:W-:Y:S05]  /*6930*/  @P4 IMAD.WIDE R2, R0, 0x4, R2 ;  /* 0x0000000400024825 */ /* 0x004fea00078e0202 */
[----:B-----5:R2:W5:Y:S02]  /*6940*/  @P4 LDG.E R45, desc[UR46][R2.64] ;  /* 0x0000002e022d4981 */ /* 0x020564000c1e1900 */
[----:B--2---:R-:W4:Y:S02]  /*6950*/  @!P4 LDC R45, c[0x0][0x8a0] ;  /* 0x00022800ff2dcb82 */ /* 0x004f240000000800 */
.L_x_126:
[----:B------:R-:W-:Y:S04]  /*6960*/  PLOP3.LUT P4, PT, PT, PT, PT, 0x8, 0x80 ;  /* 0x000000000080781c */ /* 0x000fe80003f8e170 */
[----:B------:R-:W-:Y:S01]  /*6970*/  P2R R16, PR, RZ, 0x10 ;  /* 0x00000010ff107803 */ /* 0x000fe20000000000 */
[----:B------:R-:W-:Y:S08]  /*6980*/  @P3 BRA P0, `(.L_x_127) ;  /* 0x0000000000343947 */ /* 0x000ff00000000000 */
[----:B------:R-:W-:Y:S02]  /*6990*/  ISETP.NE.AND.EX P0, PT, R93, RZ, PT, P2 ;  /* 0x000000ff5d00720c */ /* 0x000fe40003f05320 */
[----:B------:R-:W-:Y:S11]  /*69a0*/  PLOP3.LUT P2, PT, PT, PT, PT, 0x80, 0x8 ;  /* 0x000000000008781c */ /* 0x000ff60003f4f070 */
[----:B------:R-:W-:Y:S02]  /*69b0*/  @P0 LOP3.LUT P3, RZ, R98, 0xff, RZ, 0xc0, !PT ;  /* 0x000000ff62ff0812 */ /* 0x000fe4000786c0ff */
[----:B------:R-:W-:Y:S02]  /*69c0*/  @P0 ISETP.NE.U32.AND P4, PT, RZ, UR38, PT ;  /* 0x00000026ff000c0c */ /* 0x000fe4000bf85070 */
[----:B------:R-:W-:Y:S02]  /*69d0*/  @P0 PLOP3.LUT P2, PT, P3, PT, PT, 0x80, 0x8 ;  /* 0x000000000008081c */ /* 0x000fe40001f4f070 */
[C---:B---3-5:R-:W-:Y:S02]  /*69e0*/  @P0 FSETP.NEU.AND P3, PT, R46.reuse, RZ, PT ;  /* 0x000000ff2e00020b */ /* 0x068fe40003f6d000 */
[----:B------:R-:W-:Y:S02]  /*69f0*/  @P0 ISETP.NE.AND.EX P4, PT, RZ, UR39, PT, P4 ;  /* 0x00000027ff000c0c */ /* 0x000fe4000bf85340 */
[----:B------:R-:W-:Y:S02]  /*6a00*/  @P0 SEL R0, RZ, 0xffffffff, P3 ;  /* 0xffffffffff000807 */ /* 0x000fe40001800000 */
[----:B------:R-:W-:Y:S05]  /*6a10*/  @!P0 FSETP.EQ.AND P5, PT, R46, RZ, PT ;  /* 0x000000ff2e00820b */ /* 0x000fea0003fa2000 */
[----:B------:R-:W-:Y:S04]  /*6a20*/  @!P2 SEL R0, RZ, 0xffffffff, P4 ;  /* 0xffffffffff00a807 */ /* 0x000fe80002000000 */
[----:B------:R-:W-:Y:S04]  /*6a30*/  @P0 LOP3.LUT R0, R0, 0x1, RZ, 0xc0, !PT ;  /* 0x0000000100000812 */ /* 0x000fe800078ec0ff */
[----:B------:R-:W-:Y:S04]  /*6a40*/  @P0 ISETP.EQ.U32.AND P5, PT, R0, 0x1, PT ;  /* 0x000000010000080c */ /* 0x000fe80003fa2070 */
[----:B------:R-:W-:Y:S09]  /*6a50*/  P2R R16, PR, RZ, 0x20 ;  /* 0x00000020ff107803 */ /* 0x000ff20000000000 */
.L_x_127:
[----:B------:R-:W-:Y:S01]  /*6a60*/  ISETP.NE.U32.AND P0, PT, RZ, UR38, PT ;  /* 0x00000026ff007c0c */ /* 0x000fe2000bf05070 */
[----:B------:R-:W-:Y:S01]  /*6a70*/  UISETP.NE.U32.AND UP0, UPT, UR44, URZ, UPT ;  /* 0x000000ff2c00728c */ /* 0x000fe2000bf05070 */
[----:B---3-5:R-:W-:Y:S01]  /*6a80*/  FSETP.NEU.AND P2, PT, R46, RZ, PT ;  /* 0x000000ff2e00720b */ /* 0x028fe20003f4d000 */
[----:B-1----:R-:W-:Y:S01]  /*6a90*/  IMAD.U32 R2, RZ, RZ, UR4 ;  /* 0x00000004ff027e24 */ /* 0x002fe2000f8e00ff */
[----:B------:R-:W-:Y:S01]  /*6aa0*/  ISETP.NE.AND.EX P0, PT, RZ, UR39, PT, P0 ;  /* 0x00000027ff007c0c */ /* 0x000fe2000bf05300 */
[----:B------:R-:W-:Y:S01]  /*6ab0*/  UISETP.NE.AND.EX UP0, UPT, UR45, URZ, UPT, UP0 ;  /* 0x000000ff2d00728c */ /* 0x000fe2000bf05300 */
[----:B------:R-:W-:Y:S02]  /*6ac0*/  SEL R4, RZ, 0xffffffff, P2 ;  /* 0xffffffffff047807 */ /* 0x000fe40001000000 */
[----:B------:R-:W-:Y:S02]  /*6ad0*/  SEL R0, RZ, 0xffffffff, P0 ;  /* 0xffffffffff007807 */ /* 0x000fe40000000000 */
[----:B------:R-:W-:Y:S04]  /*6ae0*/  LOP3.LUT P0, RZ, R98, 0xff, RZ, 0xc0, !PT ;  /* 0x000000ff62ff7812 */ /* 0x000fe8000780c0ff */
[----:B------:R-:W-:Y:S02]  /*6af0*/  @P1 SEL R4, R0, R4, !P0 ;  /* 0x0000000400041207 */ /* 0x000fe40004000000 */
[----:B------:R-:W-:Y:S01]  /*6b00*/  LEA R0, R107, UR49, 0x3 ;  /* 0x000000316b007c11 */ /* 0x000fe2000f8e18ff */
[----:B------:R-:W-:Y:S06]  /*6b10*/  BRA.U !UP0, `(.L_x_128) ;  /* 0x0000000108507547 */ /* 0x000fec000b800000 */
[----:B------:R-:W-:Y:S02]  /*6b20*/  VIADD R2, R111, UR41 ;  /* 0x000000296f027c36 */ /* 0x000fe40008000000 */
[----:B------:R-:W-:Y:S02]  /*6b30*/  VIADD R3, R110, UR42 ;  /* 0x0000002a6e037c36 */ /* 0x000fe40008000000 */
[----:B------:R-:W-:Y:S01]  /*6b40*/  IMAD.U32 R5, RZ, RZ, UR42 ;  /* 0x0000002aff057e24 */ /* 0x000fe2000f8e00ff */
[----:B------:R-:W-:Y:S04]  /*6b50*/  ISETP.GE.AND P1, PT, R2, UR51, PT ;  /* 0x0000003302007c0c */ /* 0x000fe8000bf26270 */
[----:B------:R-:W-:Y:S11]  /*6b60*/  ISETP.GE.OR P1, PT, R3, UR50, P1 ;  /* 0x0000003203007c0c */ /* 0x000ff60008f26670 */
[----:B------:R-:W-:Y:S02]  /*6b70*/  @!UPT UIADD3 URZ, UPT, UPT, URZ, URZ, URZ ;  /* 0x000000fffffff290 */ /* 0x000fe4000fffe0ff */
[----:B------:R-:W-:Y:S01]  /*6b80*/  @!P1 IADD3 R6, P0, PT, R110, UR42, RZ ;  /* 0x0000002a6e069c10 */ /* 0x000fe2000ff1e0ff */
[----:B------:R-:W1:Y:S01]  /*6b90*/  @!P1 LDC.64 R2, c[0x0][0x8d0] ;  /* 0x00023400ff029b82 */ /* 0x000e620000000a00 */
[----:B------:R-:W-:Y:S02]  /*6ba0*/  VOTEU.ALL UP0, P1 ;  /* 0x0000000000ff7886 */ /* 0x000fe40000800000 */
[----:B------:R-:W-:Y:S03]  /*6bb0*/  @!P1 LEA.HI.X.SX32 R7, R5, RZ, 0x1, P0 ;  /* 0x000000ff05079211 */ /* 0x000fe600000f0eff */
[----:B------:R-:W-:Y:S06]  /*6bc0*/  @!UP0 USHF.R.S32.HI UR4, URZ, 0x1f, UR36 ;  /* 0x0000001fff048899 */ /* 0x000fec0008011424 */
[C---:B-1----:R-:W-:Y:S02]  /*6bd0*/  @!P1 IMAD R5, R2.reuse, UR4, RZ ;  /* 0x0000000402059c24 */ /* 0x042fe4000f8e02ff */
[----:B------:R-:W-:Y:S04]  /*6be0*/  @!P1 IMAD.WIDE.U32 R6, R2, UR36, R6 ;  /* 0x0000002402069c25 */ /* 0x000fe8000f8e0006 */
[----:B------:R-:W-:Y:S01]  /*6bf0*/  @!P1 IMAD R5, R3, UR36, R5 ;  /* 0x0000002403059c24 */ /* 0x000fe2000f8e0205 */
[----:B------:R-:W-:Y:S04]  /*6c00*/  @!P1 IADD3 R2, P0, PT, R6, UR44, RZ ;  /* 0x0000002c06029c10 */ /* 0x000fe8000ff1e0ff */
[--C-:B------:R-:W-:Y:S02]  /*6c10*/  @!P1 IADD3.X R3, PT, PT, R7, UR45, R5.reuse, P0, !PT ;  /* 0x0000002d07039c10 */ /* 0x100fe400087fe405 */
[----:B------:R-:W-:Y:S06]  /*6c20*/  PRMT R5, RZ, 0x7610, R5 ;  /* 0x00007610ff057816 */ /* 0x000fec0000000005 */
[----:B------:R-:W2:Y:S02]  /*6c30*/  @!P1 LDG.E.U8 R5, desc[UR46][R2.64] ;  /* 0x0000002e02059981 */ /* 0x000ea4000c1e1100 */
[----:B--2---:R-:W-:Y:S05]  /*6c40*/  F2FP.F16.E4M3.UNPACK_B R2, R5 ;  /* 0x00000005ff02723e */ /* 0x004fea00020006ff */
[----:B------:R-:W-:Y:S07]  /*6c50*/  HADD2.F32 R2, -RZ, R2.H0_H0 ;  /* 0x20000002ff027230 */ /* 0x000fee0000004100 */
.L_x_128:
[----:B------:R-:W-:Y:S01]  /*6c60*/  ISETP.NE.AND P1, PT, R16, RZ, PT ;  /* 0x000000ff1000720c */ /* 0x000fe20003f25270 */
[----:B------:R-:W-:Y:S01]  /*6c70*/  BSSY B1, `(.L_x_129) ;  /* 0x0000036000017945 */ /* 0x000fe20003800000 */
[C---:B------:R-:W-:Y:S01]  /*6c80*/  LEA R115, R84.reuse, UR49, 0x3 ;  /* 0x0000003154737c11 */ /* 0x040fe2000f8e18ff */
[----:B------:R-:W-:Y:S01]  /*6c90*/  IMAD.MOV.U32 R74, RZ, RZ, 0x1 ;  /* 0x00000001ff4a7424 */ /* 0x000fe200078e00ff */
[----:B------:R-:W-:Y:S01]  /*6ca0*/  SHF.L.U32 R5, R109, 0x1f, RZ ;  /* 0x0000001f6d057819 */ /* 0x000fe200000006ff */
[----:B------:R-:W-:Y:S01]  /*6cb0*/  IMAD R73, R84, 0x40, R85 ;  /* 0x0000004054497824 */ /* 0x000fe200078e0255 */
[----:B------:R-:W-:Y:S02]  /*6cc0*/  LOP3.LUT R4, R4, 0x1, RZ, 0xc0, !PT ;  /* 0x0000000104047812 */ /* 0x000fe400078ec0ff */
[----:B------:R-:W-:Y:S02]  /*6cd0*/  CS2R R82, SRZ ;  /* 0x0000000000527805 */ /* 0x000fe4000001ff00 */
[----:B------:R-:W-:Y:S02]  /*6ce0*/  CS2R R80, SRZ ;  /* 0x0000000000507805 */ /* 0x000fe4000001ff00 */
[----:B------:R-:W-:Y:S02]  /*6cf0*/  CS2R R78, SRZ ;  /* 0x00000000004e7805 */ /* 0x000fe4000001ff00 */
[----:B------:R-:W-:Y:S02]  /*6d00*/  ISETP.NE.U32.AND P3, PT, R4, 0x1, PT ;  /* 0x000000010400780c */ /* 0x000fe40003f65070 */
[----:B------:R-:W-:Y:S02]  /*6d10*/  CS2R R76, SRZ ;  /* 0x00000000004c7805 */ /* 0x000fe4000001ff00 */
[----:B------:R-:W-:Y:S02]  /*6d20*/  @!P1 SHF.L.U32 R3, R106, 0x1f, RZ ;  /* 0x0000001f6a039819 */ /* 0x000fe400000006ff */
[----:B------:R-:W-:Y:S02]  /*6d30*/  P2R R75, PR, RZ, 0x8 ;  /* 0x00000008ff4b7803 */ /* 0x000fe40000000000 */
[----:B------:R-:W1:Y:S01]  /*6d40*/  @!P1 SYNCS.PHASECHK.TRANS64.TRYWAIT P0, [R0+URZ+0x1a0], R3 ;  /* 0x0001a003000095a7 */ /* 0x000e6200080011ff */
[----:B------:R2:W3:Y:S01]  /*6d50*/  SYNCS.PHASECHK.TRANS64.TRYWAIT P2, [R115+URZ+0x1f0], R5 ;  /* 0x0001f005730075a7 */ /* 0x0004e200080411ff */
[----:B-1----:R-:W-:Y:S01]  /*6d60*/  @!P1 SEL R74, RZ, 0x1, !P0 ;  /* 0x00000001ff4a9807 */ /* 0x002fe20004000000 */
[----:B--23--:R-:W-:Y:S06]  /*6d70*/  @P1 BRA `(.L_x_130) ;  /* 0x0000000000941947 */ /* 0x00cfec0003800000 */
[----:B------:R-:W-:Y:S01]  /*6d80*/  @P3 IMAD R6, R107, 0x1000, R102 ;  /* 0x000010006b063824 */ /* 0x000fe200078e0266 */
[----:B------:R-:W-:Y:S01]  /*6d90*/  LOP3.LUT P1, RZ, R103, 0x80, RZ, 0xc0, !PT ;  /* 0x0000008067ff7812 */ /* 0x000fe2000782c0ff */
[----:B------:R-:W-:Y:S01]  /*6da0*/  BSSY B0, `(.L_x_131) ;  /* 0x0000010000007945 */ /* 0x000fe20003800000 */
[----:B------:R-:W-:Y:S01]  /*6db0*/  PLOP3.LUT P0, PT, PT, PT, PT, 0x8, 0x80 ;  /* 0x000000000080781c */ /* 0x000fe20003f0e170 */
[----:B------:R-:W-:Y:S01]  /*6dc0*/  @P3 VIADD R4, R6, UR49 ;  /* 0x0000003106043c36 */ /* 0x000fe20008000000 */
[----:B------:R-:W-:Y:S02]  /*6dd0*/  @P3 PLOP3.LUT P0, PT, P1, PT, PT, 0x80, 0x8 ;  /* 0x000000000008381c */ /* 0x000fe40000f0f070 */
[----:B------:R-:W-:Y:S02]  /*6de0*/  CS2R R78, SRZ ;  /* 0x00000000004e7805 */ /* 0x000fe4000001ff00 */
[----:B------:R-:W-:Y:S01]  /*6df0*/  ISETP.NE.AND P1, PT, R74, RZ, PT ;  /* 0x000000ff4a00720c */ /* 0x000fe20003f25270 */
[C---:B------:R-:W-:Y:S01]  /*6e00*/  @P3 VIADD R3, R4.reuse, 0x300 ;  /* 0x0000030004033836 */ /* 0x040fe20000000000 */
[----:B------:R-:W-:Y:S01]  /*6e10*/  CS2R R76, SRZ ;  /* 0x00000000004c7805 */ /* 0x000fe2000001ff00 */
[----:B------:R-:W-:Y:S01]  /*6e20*/  @P3 VIADD R4, R4, 0x310 ;  /* 0x0000031004043836 */ /* 0x000fe20000000000 */
[----:B------:R-:W-:Y:S02]  /*6e30*/  CS2R R82, SRZ ;  /* 0x0000000000527805 */ /* 0x000fe4000001ff00 */
[----:B------:R-:W-:Y:S03]  /*6e40*/  CS2R R80, SRZ ;  /* 0x0000000000507805 */ /* 0x000fe6000001ff00 */
[----:B------:R-:W-:Y:S04]  /*6e50*/  @P0 VIADD R4, R3, 0xfffffff0 ;  /* 0xfffffff003040836 */ /* 0x000fe80000000000 */
[----:B------:R-:W-:Y:S05]  /*6e60*/  @P1 BRA `(.L_x_132) ;  /* 0x00000000000c1947 */ /* 0x000fea0003800000 */
[----:B------:R-:W-:Y:S04]  /*6e70*/  SHF.L.U32 R3, R106, 0x1f, RZ ;  /* 0x0000001f6a037819 */ /* 0x000fe800000006ff */
[----:B------:R-:W1:Y:S02]  /*6e80*/  SYNCS.PHASECHK.TRANS64.TRYWAIT P0, [R0+URZ+0x1a0], R3 ;  /* 0x0001a003000075a7 */ /* 0x000e6400080011ff */
[----:B-1----:R-:W-:Y:S05]  /*6e90*/  @!P0 BRA `(.L_x_133) ;  /* 0x0000002c00708947 */ /* 0x002fea0003800000 */
.L_x_132:
[----:B------:R-:W-:Y:S05]  /*6ea0*/  BSYNC B0 ;  /* 0x0000000000007941 */ /* 0x000fea0003800000 */
.L_x_131:
[----:B------:R-:W-:Y:S01]  /*6eb0*/  ISETP.NE.AND P0, PT, R75, RZ, PT ;  /* 0x000000ff4b00720c */ /* 0x000fe20003f05270 */
[----:B-1----:R-:W-:Y:S02]  /*6ec0*/  VIADD R3, R0, 0x1b0 ;  /* 0x000001b000037836 */ /* 0x002fe40000000000 */
[----:B------:R-:W-:Y:S02]  /*6ed0*/  IMAD.U32 R0, RZ, RZ, UR37 ;  /* 0x00000025ff007e24 */ /* 0x000fe4000f8e00ff */
[----:B------:R-:W-:Y:S03]  /*6ee0*/  VIADD R107, R107, 0x1 ;  /* 0x000000016b6b7836 */ /* 0x000fe60000000000 */
[----:B------:R-:W-:Y:S05]  /*6ef0*/  PRMT R0, R0, 0x654, R3 ;  /* 0x0000065400007816 */ /* 0x000fea0000000003 */
[----:B------:R1:W2:Y:S04]  /*6f00*/  @P0 LDS.128 R76, [R6+UR49+0x300] ;  /* 0x00030031064c0984 */ /* 0x0002a80008000c00 */
[----:B------:R1:W3:Y:S01]  /*6f10*/  @P0 LDS.128 R80, [R4] ;  /* 0x0000000004500984 */ /* 0x0002e20000000c00 */
[C---:B------:R-:W-:Y:S01]  /*6f20*/  ISETP.NE.AND P0, PT, R107.reuse, 0x2, PT ;  /* 0x000000026b00780c */ /* 0x040fe20003f05270 */
[----:B------:R-:W-:Y:S01]  /*6f30*/  @!PT LDS RZ, [RZ] ;  /* 0x00000000fffff984 */ /* 0x000fe20000000800 */
[----:B------:R-:W-:Y:S01]  /*6f40*/  @!PT LDS RZ, [RZ] ;  /* 0x00000000fffff984 */ /* 0x000fe20000000800 */
[----:B------:R-:W-:Y:S01]  /*6f50*/  @!PT LDS RZ, [RZ] ;  /* 0x00000000fffff984 */ /* 0x000fe20000000800 */
[----:B------:R-:W-:Y:S01]  /*6f60*/  @!PT LDS RZ, [RZ] ;  /* 0x00000000fffff984 */ /* 0x000fe20000000800 */
[----:B------:R5:W-:Y:S06]  /*6f70*/  MEMBAR.ALL.CTA ;  /* 0x0000000000007992 */ /* 0x000bec0000008000 */
[----:B-----5:R-:W5:Y:S01]  /*6f80*/  FENCE.VIEW.ASYNC.S ;  /* 0x00000000000073c6 */ /* 0x020f620000000000 */
[----:B------:R-:W-:Y:S01]  /*6f90*/  SEL R107, R107, RZ, P0 ;  /* 0x000000ff6b6b7207 */ /* 0x000fe20000000000 */
[----:B-----5:R5:W-:Y:S02]  /*6fa0*/  SYNCS.ARRIVE.TRANS64.RED.A1T0 RZ, [R0+URZ], RZ ;  /* 0x000000ff00ff79a7 */ /* 0x020be400081004ff */
[----:B-----5:R-:W-:Y:S04]  /*6fb0*/  SEL R0, RZ, 0x1, P0 ;  /* 0x00000001ff007807 */ /* 0x020fe80000000000 */
[----:B-12---:R-:W-:Y:S02]  /*6fc0*/  LOP3.LUT R106, R106, R0, RZ, 0x3c, !PT ;  /* 0x000000006a6a7212 */ /* 0x006fe400078e3cff */
.L_x_130:
[----:B------:R-:W-:Y:S05]  /*6fd0*/  BSYNC B1 ;  /* 0x0000000000017941 */ /* 0x000fea0003800000 */
.L_x_129:
[----:B------:R-:W-:Y:S04]  /*6fe0*/  SHF.R.U32.HI R0, RZ, 0x15, R73 ;  /* 0x00000015ff007819 */ /* 0x000fe80000011649 */
[----:B------:R-:W-:Y:S01]  /*6ff0*/  LOP3.LUT P0, RZ, R0, 0x3, R104, 0x48, !PT ;  /* 0x0000000300ff7812 */ /* 0x000fe20007804868 */
[----:B------:R-:W-:Y:S01]  /*7000*/  @!UPT UIADD3 URZ, UPT, UPT, URZ, URZ, URZ ;  /* 0x000000fffffff290 */ /* 0x000fe2000fffe0ff */
[----:B------:R-:W-:Y:S11]  /*7010*/  @P2 BRA `(.L_x_134) ;  /* 0x0000000000082947 */ /* 0x000ff60003800000 */
[----:B------:R-:W1:Y:S02]  /*7020*/  SYNCS.PHASECHK.TRANS64.TRYWAIT P1, [R115+URZ+0x1f0], R5 ;  /* 0x0001f005730075a7 */ /* 0x000e6400080211ff */
[----:B-1----:R-:W-:Y:S05]  /*7030*/  @!P1 BRA `(.L_x_135) ;  /* 0x0000002c001c9947 */ /* 0x002fea0003800000 */
.L_x_134:
        /* <DEDUP_REMOVED lines=8> */
[----:B------:R-:W5:Y:S01]  /*70c0*/  LDCU.64 UR4, c[0x4][0x10] ;  /* 0x01000200ff0477ac */ /* 0x000f620008000a00 */
[----:B-1----:R-:W-:Y:S01]  /*70d0*/  MOV R5, UR9 ;  /* 0x0000000900057c02 */ /* 0x002fe20008000f00 */
[----:B------:R-:W-:Y:S01]  /*70e0*/  IMAD.U32 R4, RZ, RZ, UR8 ;  /* 0x00000008ff047e24 */ /* 0x000fe2000f8e00ff */
[----:B--2---:R-:W-:Y:S01]  /*70f0*/  MOV R7, UR7 ;  /* 0x0000000700077c02 */ /* 0x004fe20008000f00 */
[----:B------:R-:W-:Y:S01]  /*7100*/  IMAD.U32 R6, RZ, RZ, UR6 ;  /* 0x00000006ff067e24 */ /* 0x000fe2000f8e00ff */
[----:B-----5:R-:W-:Y:S01]  /*7110*/  MOV R11, UR5 ;  /* 0x00000005000b7c02 */ /* 0x020fe20008000f00 */
[----:B------:R-:W-:Y:S02]  /*7120*/  IMAD.U32 R10, RZ, RZ, UR4 ;  /* 0x00000004ff0a7e24 */ /* 0x000fe4000f8e00ff */
[----:B------:R-:W-:Y:S07]  /*7130*/  LEPC R20, `(.L_x_136) ;  /* 0x000000001014794e */ /* 0x000fee0000000000 */
[----:B---34-:R-:W-:Y:S05]  /*7140*/  CALL.ABS.NOINC R14 ;  /* 0x000000000e007343 */ /* 0x018fea0003c00000 */
.L_x_136:
[----:B------:R-:W-:Y:S01]  /*7150*/  F2FP.F16.E4M3.UNPACK_B R4, R77 ;  /* 0x0000004dff04723e */ /* 0x000fe200020006ff */
[----:B------:R-:W-:Y:S05]  /*7160*/  WARPSYNC.ALL ;  /* 0x0000000000007948 */ /* 0x000fea0003800000 */
[----:B------:R-:W-:Y:S01]  /*7170*/  R2UR UR4, R73 ;  /* 0x00000000490472ca */ /* 0x000fe200000e0000 */
[--C-:B------:R-:W-:Y:S01]  /*7180*/  HADD2.F32 R51, -RZ, R4.reuse.H0_H0 ;  /* 0x20000004ff337230 */ /* 0x100fe20000004100 */
[----:B------:R-:W-:Y:S01]  /*7190*/  ISETP.NE.AND P6, PT, R16, RZ, PT ;  /* 0x000000ff1000720c */ /* 0x000fe20003fc5270 */
[----:B------:R-:W-:Y:S01]  /*71a0*/  HADD2.F32 R52, -RZ, R4.H1_H1 ;  /* 0x30000004ff347230 */ /* 0x000fe20000004100 */
[-C--:B------:R-:W-:Y:S01]  /*71b0*/  F2FP.F16.E4M3.UNPACK_B R0, R76.reuse.H1 ;  /* 0x0000004cff00723e */ /* 0x080fe200030006ff */
[----:B------:R-:W-:Y:S01]  /*71c0*/  BSSY.RECONVERGENT B0, `(.L_x_137) ;  /* 0x000009e000007945 */ /* 0x000fe20003800200 */
[----:B------:R-:W-:Y:S02]  /*71d0*/  F2FP.F16.E4M3.UNPACK_B R3, R76 ;  /* 0x0000004cff03723e */ /* 0x000fe400020006ff */
[----:B------:R-:W-:Y:S01]  /*71e0*/  F2FP.F16.E4M3.UNPACK_B R60, R79 ;  /* 0x0000004fff3c723e */ /* 0x000fe200020006ff */
[--C-:B------:R-:W-:Y:S01]  /*71f0*/  HADD2.F32 R49, -RZ, R0.reuse.H0_H0 ;  /* 0x20000000ff317230 */ /* 0x100fe20000004100 */
[----:B---3--:R-:W-:Y:S01]  /*7200*/  F2FP.F16.E4M3.UNPACK_B R68, R81 ;  /* 0x00000051ff44723e */ /* 0x008fe200020006ff */
[----:B------:R-:W-:Y:S01]  /*7210*/  HADD2.F32 R50, -RZ, R0.H1_H1 ;  /* 0x30000000ff327230 */ /* 0x000fe20000004100 */
[-C--:B------:R-:W-:Y:S01]  /*7220*/  F2FP.F16.E4M3.UNPACK_B R0, R78.reuse ;  /* 0x0000004eff00723e */ /* 0x080fe200020006ff */
[----:B-1----:R-:W4:Y:S01]  /*7230*/  LDTM.x32 R4, tmem[UR4] ;  /* 0x00000004000479ee */ /* 0x002f2200082c0000 */
[----:B------:R-:W-:Y:S01]  /*7240*/  LOP3.LUT P5, RZ, R103, 0x80, RZ, 0xc0, !PT ;  /* 0x0000008067ff7812 */ /* 0x000fe200078ac0ff */
[--C-:B------:R-:W-:Y:S01]  /*7250*/  HADD2.F32 R47, -RZ, R3.reuse.H0_H0 ;  /* 0x20000003ff2f7230 */ /* 0x100fe20000004100 */
[----:B------:R-:W-:Y:S01]  /*7260*/  IADD3 R117, PT, PT, R102, UR49, RZ ;  /* 0x0000003166757c10 */ /* 0x000fe2000fffe0ff */
[----:B------:R-:W-:Y:S01]  /*7270*/  HADD2.F32 R48, -RZ, R3.H1_H1 ;  /* 0x30000003ff307230 */ /* 0x000fe20000004100 */
[----:B------:R-:W-:Y:S01]  /*7280*/  F2FP.F16.E4M3.UNPACK_B R3, R77.H1 ;  /* 0x0000004dff03723e */ /* 0x000fe200030006ff */
[--C-:B------:R-:W-:Y:S01]  /*7290*/  HADD2.F32 R55, -RZ, R0.reuse.H0_H0 ;  /* 0x20000000ff377230 */ /* 0x100fe20000004100 */
[----:B------:R-:W-:Y:S01]  /*72a0*/  ISETP.NE.AND P0, PT, R113, RZ, PT ;  /* 0x000000ff7100720c */ /* 0x000fe20003f05270 */
[----:B------:R-:W-:Y:S01]  /*72b0*/  HADD2.F32 R56, -RZ, R0.H1_H1 ;  /* 0x30000000ff387230 */ /* 0x000fe20000004100 */
[----:B------:R-:W-:Y:S01]  /*72c0*/  F2FP.F16.E4M3.UNPACK_B R0, R79.H1 ;  /* 0x0000004fff00723e */ /* 0x000fe200030006ff */
[--C-:B------:R-:W-:Y:S02]  /*72d0*/  HADD2.F32 R53, -RZ, R3.reuse.H0_H0 ;  /* 0x20000003ff357230 */ /* 0x100fe40000004100 */
[----:B------:R-:W-:Y:S01]  /*72e0*/  HADD2.F32 R54, -RZ, R3.H1_H1 ;  /* 0x30000003ff367230 */ /* 0x000fe20000004100 */
[----:B------:R-:W-:Y:S01]  /*72f0*/  F2FP.F16.E4M3.UNPACK_B R3, R78.H1 ;  /* 0x0000004eff03723e */ /* 0x000fe200030006ff */
[--C-:B------:R-:W-:Y:S02]  /*7300*/  HADD2.F32 R61, -RZ, R0.reuse.H0_H0 ;  /* 0x20000000ff3d7230 */ /* 0x100fe40000004100 */
[----:B------:R-:W-:Y:S01]  /*7310*/  HADD2.F32 R62, -RZ, R0.H1_H1 ;  /* 0x30000000ff3e7230 */ /* 0x000fe20000004100 */
[-C--:B------:R-:W-:Y:S01]  /*7320*/  F2FP.F16.E4M3.UNPACK_B R0, R80.reuse.H1 ;  /* 0x00000050ff00723e */ /* 0x080fe200030006ff */
[--C-:B------:R-:W-:Y:S02]  /*7330*/  HADD2.F32 R57, -RZ, R3.reuse.H0_H0 ;  /* 0x20000003ff397230 */ /* 0x100fe40000004100 */
[----:B------:R-:W-:Y:S01]  /*7340*/  HADD2.F32 R58, -RZ, R3.H1_H1 ;  /* 0x30000003ff3a7230 */ /* 0x000fe20000004100 */
[----:B------:R-:W-:Y:S01]  /*7350*/  F2FP.F16.E4M3.UNPACK_B R3, R80 ;  /* 0x00000050ff03723e */ /* 0x000fe200020006ff */
[--C-:B------:R-:W-:Y:S02]  /*7360*/  HADD2.F32 R65, -RZ, R0.reuse.H0_H0 ;  /* 0x20000000ff417230 */ /* 0x100fe40000004100 */
[----:B------:R-:W-:Y:S01]  /*7370*/  HADD2.F32 R66, -RZ, R0.H1_H1 ;  /* 0x30000000ff427230 */ /* 0x000fe20000004100 */
[----:B------:R-:W-:Y:S01]  /*7380*/  F2FP.F16.E4M3.UNPACK_B R0, R82 ;  /* 0x00000052ff00723e */ /* 0x000fe200020006ff */
[--C-:B------:R-:W-:Y:S02]  /*7390*/  HADD2.F32 R63, -RZ, R3.reuse.H0_H0 ;  /* 0x20000003ff3f7230 */ /* 0x100fe40000004100 */
[----:B------:R-:W-:Y:S01]  /*73a0*/  HADD2.F32 R64, -RZ, R3.H1_H1 ;  /* 0x30000003ff407230 */ /* 0x000fe20000004100 */
[----:B------:R-:W-:Y:S01]  /*73b0*/  F2FP.F16.E4M3.UNPACK_B R3, R81.H1 ;  /* 0x00000051ff03723e */ /* 0x000fe200030006ff */
[--C-:B------:R-:W-:Y:S02]  /*73c0*/  HADD2.F32 R71, -RZ, R0.reuse.H0_H0 ;  /* 0x20000000ff477230 */ /* 0x100fe40000004100 */
[----:B------:R-:W-:Y:S02]  /*73d0*/  HADD2.F32 R72, -RZ, R0.H1_H1 ;  /* 0x30000000ff487230 */ /* 0x000fe40000004100 */
[C-C-:B----4-:R-:W-:Y:S01]  /*73e0*/  FFMA R0, R45.reuse, R4, R2.reuse ;  /* 0x000000042d007223 */ /* 0x150fe20000000002 */
[--C-:B------:R-:W-:Y:S02]  /*73f0*/  HADD2.F32 R69, -RZ, R3.reuse.H0_H0 ;  /* 0x20000003ff457230 */ /* 0x100fe40000004100 */
[----:B------:R-:W-:Y:S02]  /*7400*/  HADD2.F32 R70, -RZ, R3.H1_H1 ;  /* 0x30000003ff467230 */ /* 0x000fe40000004100 */
[C-C-:B------:R-:W-:Y:S01]  /*7410*/  FFMA R3, R45.reuse, R5, R2.reuse ;  /* 0x000000052d037223 */ /* 0x140fe20000000002 */
[--C-:B------:R-:W-:Y:S02]  /*7420*/  HADD2.F32 R59, -RZ, R60.reuse.H0_H0 ;  /* 0x2000003cff3b7230 */ /* 0x100fe40000004100 */
[C-C-:B------:R-:W-:Y:S01]  /*7430*/  FFMA R6, R45.reuse, R6, R2.reuse ;  /* 0x000000062d067223 */ /* 0x140fe20000000002 */
[----:B------:R-:W-:Y:S02]  /*7440*/  HADD2.F32 R60, -RZ, R60.H1_H1 ;  /* 0x3000003cff3c7230 */ /* 0x000fe40000004100 */
[C-C-:B------:R-:W-:Y:S01]  /*7450*/  FFMA R7, R45.reuse, R7, R2.reuse ;  /* 0x000000072d077223 */ /* 0x140fe20000000002 */
[C-C-:B------:R-:W-:Y:S01]  /*7460*/  FFMA R4, R45.reuse, R8, R2.reuse ;  /* 0x000000082d047223 */ /* 0x140fe20000000002 */
[C-C-:B------:R-:W-:Y:S01]  /*7470*/  FFMA R5, R45.reuse, R9, R2.reuse ;  /* 0x000000092d057223 */ /* 0x140fe20000000002 */
[C-C-:B------:R-:W-:Y:S01]  /*7480*/  FFMA R10, R45.reuse, R10, R2.reuse ;  /* 0x0000000a2d0a7223 */ /* 0x140fe20000000002 */
[C-C-:B------:R-:W-:Y:S01]  /*7490*/  FFMA R11, R45.reuse, R11, R2.reuse ;  /* 0x0000000b2d0b7223 */ /* 0x140fe20000000002 */
[C-C-:B------:R-:W-:Y:S01]  /*74a0*/  FFMA R8, R45.reuse, R12, R2.reuse ;  /* 0x0000000c2d087223 */ /* 0x140fe20000000002 */
        /* <DEDUP_REMOVED lines=23> */
[----:B------:R-:W-:Y:S01]  /*7620*/  F2FP.F16.E4M3.UNPACK_B R33, R82.H1 ;  /* 0x00000052ff21723e */ /* 0x000fe200030006ff */
[C-C-:B------:R-:W-:Y:S01]  /*7630*/  FFMA R34, R45.reuse, R34, R2.reuse ;  /* 0x000000222d227223 */ /* 0x140fe20000000002 */
[----:B------:R-:W-:Y:S01]  /*7640*/  FFMA R35, R45, R35, R2 ;  /* 0x000000232d237223 */ /* 0x000fe20000000002 */
[C---:B------:R-:W-:Y:S01]  /*7650*/  FFMA R0, R46.reuse, R47, R0 ;  /* 0x0000002f2e007223 */ /* 0x040fe20000000000 */
[C---:B------:R-:W-:Y:S01]  /*7660*/  FFMA R3, R46.reuse, R48, R3 ;  /* 0x000000302e037223 */ /* 0x040fe20000000003 */
[----:B------:R-:W-:Y:S01]  /*7670*/  F2FP.F16.E4M3.UNPACK_B R48, R83 ;  /* 0x00000053ff30723e */ /* 0x000fe200020006ff */
[C---:B------:R-:W-:Y:S01]  /*7680*/  FFMA R6, R46.reuse, R49, R6 ;  /* 0x000000312e067223 */ /* 0x040fe20000000006 */
[C---:B------:R-:W-:Y:S01]  /*7690*/  FFMA R7, R46.reuse, R50, R7 ;  /* 0x000000322e077223 */ /* 0x040fe20000000007 */
[C---:B------:R-:W-:Y:S01]  /*76a0*/  FFMA R4, R46.reuse, R51, R4 ;  /* 0x000000332e047223 */ /* 0x040fe20000000004 */
[C---:B------:R-:W-:Y:S01]  /*76b0*/  FFMA R5, R46.reuse, R52, R5 ;  /* 0x000000342e057223 */ /* 0x040fe20000000005 */
[C---:B------:R-:W-:Y:S01]  /*76c0*/  FFMA R10, R46.reuse, R53, R10 ;  /* 0x000000352e0a7223 */ /* 0x040fe2000000000a */
[C---:B------:R-:W-:Y:S01]  /*76d0*/  FFMA R11, R46.reuse, R54, R11 ;  /* 0x000000362e0b7223 */ /* 0x040fe2000000000b */
[----:B------:R-:W-:Y:S01]  /*76e0*/  F2FP.SATFINITE.RELU.E4M3.F32.PACK_AB_MERGE_C R49, R7, R6, RZ ;  /* 0x000000060731723e */ /* 0x000fe200048078ff */
[C---:B------:R-:W-:Y:S01]  /*76f0*/  FFMA R8, R46.reuse, R55, R8 ;  /* 0x000000372e087223 */ /* 0x040fe20000000008 */
[----:B------:R-:W-:Y:S01]  /*7700*/  F2FP.F16.E4M3.UNPACK_B R7, R83.H1 ;  /* 0x00000053ff07723e */ /* 0x000fe200030006ff */
[C---:B------:R-:W-:Y:S01]  /*7710*/  FFMA R9, R46.reuse, R56, R9 ;  /* 0x000000382e097223 */ /* 0x040fe20000000009 */
[----:B------:R-:W-:Y:S01]  /*7720*/  F2FP.SATFINITE.RELU.E4M3.F32.PACK_AB_MERGE_C R10, R11, R10, RZ ;  /* 0x0000000a0b0a723e */ /* 0x000fe200048078ff */
[C---:B------:R-:W-:Y:S01]  /*7730*/  FFMA R14, R46.reuse, R57, R14 ;  /* 0x000000392e0e7223 */ /* 0x040fe2000000000e */
[----:B------:R-:W-:Y:S01]  /*7740*/  F2FP.SATFINITE.RELU.E4M3.F32.PACK_AB_MERGE_C R52, R3, R0, R49 ;  /* 0x000000000334723e */ /* 0x000fe20004807831 */
[C---:B------:R-:W-:Y:S01]  /*7750*/  FFMA R15, R46.reuse, R58, R15 ;  /* 0x0000003a2e0f7223 */ /* 0x040fe2000000000f */
[----:B------:R-:W-:Y:S01]  /*7760*/  F2FP.SATFINITE.RELU.E4M3.F32.PACK_AB_MERGE_C R53, R5, R4, R10 ;  /* 0x000000040535723e */ /* 0x000fe2000480780a */
[C---:B------:R-:W-:Y:S01]  /*7770*/  FFMA R12, R46.reuse, R59, R12 ;  /* 0x0000003b2e0c7223 */ /* 0x040fe2000000000c */
[----:B------:R-:W-:Y:S01]  /*7780*/  MOV R0, 0x10 ;  /* 0x0000001000007802 */ /* 0x000fe20000000f00 */
[C---:B------:R-:W-:Y:S01]  /*7790*/  FFMA R13, R46.reuse, R60, R13 ;  /* 0x0000003c2e0d7223 */ /* 0x040fe2000000000d */
[----:B------:R-:W-:Y:S01]  /*77a0*/  F2FP.SATFINITE.RELU.E4M3.F32.PACK_AB_MERGE_C R14, R15, R14, RZ ;  /* 0x0000000e0f0e723e */ /* 0x000fe200048078ff */
[----:B------:R-:W-:Y:S01]  /*77b0*/  FFMA R18, R46, R61, R18 ;  /* 0x0000003d2e127223 */ /* 0x000fe20000000012 */
[----:B------:R-:W-:Y:S01]  /*77c0*/  SEL R0, R0, 0xfffffff0, !P5 ;  /* 0xfffffff000007807 */ /* 0x000fe20006800000 */
[C---:B------:R-:W-:Y:S01]  /*77d0*/  FFMA R19, R46.reuse, R62, R19 ;  /* 0x0000003e2e137223 */ /* 0x040fe20000000013 */
[C---:B------:R-:W-:Y:S01]  /*77e0*/  FFMA R16, R46.reuse, R63, R16 ;  /* 0x0000003f2e107223 */ /* 0x040fe20000000010 */
[C---:B------:R-:W-:Y:S01]  /*77f0*/  FFMA R17, R46.reuse, R64, R17 ;  /* 0x000000402e117223 */ /* 0x040fe20000000011 */
[C---:B------:R-:W-:Y:S01]  /*7800*/  FFMA R22, R46.reuse, R65, R22 ;  /* 0x000000412e167223 */ /* 0x040fe20000000016 */
[C---:B------:R-:W-:Y:S01]  /*7810*/  FFMA R23, R46.reuse, R66, R23 ;  /* 0x000000422e177223 */ /* 0x040fe20000000017 */
[C---:B------:R-:W-:Y:S01]  /*7820*/  FFMA R20, R46.reuse, R67, R20 ;  /* 0x000000432e147223 */ /* 0x040fe20000000014 */
[C---:B------:R-:W-:Y:S01]  /*7830*/  FFMA R21, R46.reuse, R68, R21 ;  /* 0x000000442e157223 */ /* 0x040fe20000000015 */
[--C-:B------:R-:W-:Y:S02]  /*7840*/  HADD2.F32 R32, -RZ, R33.reuse.H0_H0 ;  /* 0x20000021ff207230 */ /* 0x100fe40000004100 */
[C---:B------:R-:W-:Y:S01]  /*7850*/  FFMA R26, R46.reuse, R69, R26 ;  /* 0x000000452e1a7223 */ /* 0x040fe2000000001a */
[----:B------:R-:W-:Y:S02]  /*7860*/  HADD2.F32 R33, -RZ, R33.H1_H1 ;  /* 0x30000021ff217230 */ /* 0x000fe40000004100 */
        /* <DEDUP_REMOVED lines=9> */
[----:B------:R-:W-:Y:S01]  /*7900*/  F2FP.SATFINITE.RELU.E4M3.F32.PACK_AB_MERGE_C R18, R19, R18, RZ ;  /* 0x000000121312723e */ /* 0x000fe200048078ff */
[C---:B------:R-:W-:Y:S01]  /*7910*/  FFMA R28, R46.reuse, R47, R28 ;  /* 0x0000002f2e1c7223 */ /* 0x040fe2000000001c */
[C---:B------:R-:W-:Y:S01]  /*7920*/  FFMA R29, R46.reuse, R48, R29 ;  /* 0x000000302e1d7223 */ /* 0x040fe2000000001d */
[C---:B------:R-:W-:Y:S01]  /*7930*/  FFMA R34, R46.reuse, R6, R34 ;  /* 0x000000062e227223 */ /* 0x040fe20000000022 */
[----:B------:R-:W-:Y:S01]  /*7940*/  FFMA R35, R46, R7, R35 ;  /* 0x000000072e237223 */ /* 0x000fe20000000023 */
[----:B------:R-:W-:Y:S02]  /*7950*/  F2FP.SATFINITE.RELU.E4M3.F32.PACK_AB_MERGE_C R54, R9, R8, R14 ;  /* 0x000000080936723e */ /* 0x000fe4000480780e */
[----:B------:R-:W-:Y:S02]  /*7960*/  F2FP.SATFINITE.RELU.E4M3.F32.PACK_AB_MERGE_C R55, R13, R12, R18 ;  /* 0x0000000c0d37723e */ /* 0x000fe40004807812 */
[----:B------:R-:W-:Y:S02]  /*7970*/  F2FP.SATFINITE.RELU.E4M3.F32.PACK_AB_MERGE_C R22, R23, R22, RZ ;  /* 0x000000161716723e */ /* 0x000fe400048078ff */
[----:B------:R-:W-:Y:S01]  /*7980*/  F2FP.SATFINITE.RELU.E4M3.F32.PACK_AB_MERGE_C R26, R27, R26, RZ ;  /* 0x0000001a1b1a723e */ /* 0x000fe200048078ff */
[----:B------:R1:W-:Y:S01]  /*7990*/  STS.128 [R102+UR49+0x2300], R52 ;  /* 0x0023003466007988 */ /* 0x0003e20008000c31 */
[----:B------:R-:W-:Y:S02]  /*79a0*/  F2FP.SATFINITE.RELU.E4M3.F32.PACK_AB_MERGE_C R18, R31, R30, RZ ;  /* 0x0000001e1f12723e */ /* 0x000fe400048078ff */
[----:B------:R-:W-:Y:S02]  /*79b0*/  F2FP.SATFINITE.RELU.E4M3.F32.PACK_AB_MERGE_C R19, R35, R34, RZ ;  /* 0x000000222313723e */ /* 0x000fe400048078ff */
[----:B------:R-:W-:Y:S02]  /*79c0*/  F2FP.SATFINITE.RELU.E4M3.F32.PACK_AB_MERGE_C R16, R17, R16, R22 ;  /* 0x000000101110723e */ /* 0x000fe40004807816 */
[----:B------:R-:W-:Y:S02]  /*79d0*/  F2FP.SATFINITE.RELU.E4M3.F32.PACK_AB_MERGE_C R17, R21, R20, R26 ;  /* 0x000000141511723e */ /* 0x000fe4000480781a */
[----:B------:R-:W-:Y:S02]  /*79e0*/  F2FP.SATFINITE.RELU.E4M3.F32.PACK_AB_MERGE_C R18, R25, R24, R18 ;  /* 0x000000181912723e */ /* 0x000fe40004807812 */
[----:B------:R-:W-:Y:S02]  /*79f0*/  F2FP.SATFINITE.RELU.E4M3.F32.PACK_AB_MERGE_C R19, R29, R28, R19 ;  /* 0x0000001c1d13723e */ /* 0x000fe40004807813 */
[----:B------:R-:W-:Y:S02]  /*7a00*/  IADD3 R117, PT, PT, R117, R0, RZ ;  /* 0x0000000075757210 */ /* 0x000fe40007ffe0ff */
[----:B------:R-:W-:Y:S02]  /*7a10*/  LEA R3, R107, UR49, 0x3 ;  /* 0x000000316b037c11 */ /* 0x000fe4000f8e18ff */
[----:B------:R-:W-:Y:S01]  /*7a20*/  @!P6 SHF.L.U32 R4, R106, 0x1f, RZ ;  /* 0x0000001f6a04e819 */ /* 0x000fe200000006ff */
[----:B------:R1:W-:Y:S01]  /*7a30*/  STS.128 [R117+0x2300], R16 ;  /* 0x0023001075007388 */ /* 0x0003e20000000c00 */
[----:B------:R-:W-:Y:S01]  /*7a40*/  @!PT LDS RZ, [RZ] ;  /* 0x00000000fffff984 */ /* 0x000fe20000000800 */
[----:B------:R-:W-:Y:S01]  /*7a50*/  @!PT LDS RZ, [RZ] ;  /* 0x00000000fffff984 */ /* 0x000fe20000000800 */
[----:B------:R-:W-:Y:S01]  /*7a60*/  @!PT LDS RZ, [RZ] ;  /* 0x00000000fffff984 */ /* 0x000fe20000000800 */
[----:B------:R-:W-:Y:S01]  /*7a70*/  @!PT LDS RZ, [RZ] ;  /* 0x00000000fffff984 */ /* 0x000fe20000000800 */
[----:B------:R2:W-:Y:S07]  /*7a80*/  MEMBAR.ALL.CTA ;  /* 0x0000000000007992 */ /* 0x0005ee0000008000 */
[----:B--2---:R-:W2:Y:S02]  /*7a90*/  FENCE.VIEW.ASYNC.S ;  /* 0x00000000000073c6 */ /* 0x004ea40000000000 */
[----:B--2---:R-:W-:Y:S06]  /*7aa0*/  BAR.SYNC.DEFER_BLOCKING 0x1, 0x80 ;  /* 0x0042000000007b1d */ /* 0x004fec0000010000 */
[----:B------:R-:W-:Y:S05]  /*7ab0*/  @P0 BRA `(.L_x_138) ;  /* 0x0000000000380947 */ /* 0x000fea0003800000 */
[----:B------:R-:W-:Y:S02]  /*7ac0*/  UIADD3 UR4, UPT, UPT, UR49, 0x2300, URZ ;  /* 0x0000230031047890 */ /* 0x000fe4000fffe0ff */
[----:B------:R-:W-:Y:S01]  /*7ad0*/  UIADD3 UR8, UP0, UPT, UR52, 0x680, URZ ;  /* 0x0000068034087890 */ /* 0x000fe2000ff1e0ff */
[----:B------:R-:W-:Y:S01]  /*7ae0*/  UMOV UR43, UR36 ;  /* 0x00000024002b7c82 */ /* 0x000fe20008000000 */
[----:B------:R-:W-:Y:S02]  /*7af0*/  UIADD3 UR5, UPT, UPT, UR41, 0x40, URZ ;  /* 0x0000004029057890 */ /* 0x000fe4000fffe0ff */
[----:B------:R-:W-:Y:S01]  /*7b00*/  MOV R112, UR4 ;  /* 0x0000000400707c02 */ /* 0x000fe20008000f00 */
[----:B------:R-:W-:Y:S02]  /*7b10*/  UIADD3.X UR9, UPT, UPT, URZ, UR53, URZ, UP0, !UPT ;  /* 0x00000035ff097290 */ /* 0x000fe400087fe4ff */
[----:B------:R-:W-:Y:S01]  /*7b20*/  UIADD3 UR4, UPT, UPT, UR49, 0x2b00, URZ ;  /* 0x00002b0031047890 */ /* 0x000fe2000fffe0ff */
[----:B------:R-:W-:Y:S01]  /*7b30*/  R2UR UR40, R112 ;  /* 0x00000000702872ca */ /* 0x000fe200000e0000 */
[----:B------:R-:W-:Y:S01]  /*7b40*/  UMOV UR6, UR42 ;  /* 0x0000002a00067c82 */ /* 0x000fe20008000000 */
[----:B------:R-:W-:Y:S11]  /*7b50*/  UMOV UR7, UR36 ;  /* 0x0000002400077c82 */ /* 0x000ff60008000000 */
[----:B------:R2:W-:Y:S01]  /*7b60*/  UTMASTG.3D [UR40], [UR8] ;  /* 0x00000028080073b5 */ /* 0x0005e20008010000 */
[----:B------:R2:W-:Y:S01]  /*7b70*/  UTMASTG.3D [UR4], [UR8] ;  /* 0x00000004080073b5 */ /* 0x0005e20008010000 */
[----:B------:R0:W-:Y:S01]  /*7b80*/  UTMACMDFLUSH ;  /* 0x00000000000079b7 */ /* 0x0001e20000000000 */
[----:B--2---:R-:W-:Y:S04]  /*7b90*/  DEPBAR.LE SB0, 0x1 ;  /* 0x000080400000791a */ /* 0x004fe80000000000 */
.L_x_138:
[----:B------:R-:W-:Y:S05]  /*7ba0*/  BSYNC.RECONVERGENT B0 ;  /* 0x0000000000007941 */ /* 0x000fea0003800200 */
.L_x_137:
[----:B------:R-:W-:Y:S06]  /*7bb0*/  BAR.SYNC.DEFER_BLOCKING 0x1, 0x80 ;  /* 0x0042000000007b1d */ /* 0x000fec0000010000 */
[----:B------:R-:W2:Y:S01]  /*7bc0*/  @!P6 SYNCS.PHASECHK.TRANS64.TRYWAIT P0, [R3+URZ+0x1a0], R4 ;  /* 0x0001a0040300e5a7 */ /* 0x000ea200080011ff */
[----:B------:R-:W-:Y:S01]  /*7bd0*/  BSSY B1, `(.L_x_139) ;  /* 0x0000020000017945 */ /* 0x000fe20003800000 */
[----:B--2---:R-:W-:Y:S03]  /*7be0*/  @!P6 SEL R74, RZ, 0x1, !P0 ;  /* 0x00000001ff4ae807 */ /* 0x004fe60004000000 */
[----:B------:R-:W-:Y:S05]  /*7bf0*/  @P6 BRA `(.L_x_140) ;  /* 0x0000000000746947 */ /* 0x000fea0003800000 */
[----:B------:R-:W-:Y:S01]  /*7c00*/  ISETP.NE.AND P1, PT, R75, RZ, PT ;  /* 0x000000ff4b00720c */ /* 0x000fe20003f25270 */
[----:B------:R-:W-:Y:S01]  /*7c10*/  BSSY B0, `(.L_x_141) ;  /* 0x0000009000007945 */ /* 0x000fe20003800000 */
[----:B------:R-:W-:Y:S11]  /*7c20*/  ISETP.NE.AND P0, PT, R74, RZ, PT ;  /* 0x000000ff4a00720c */ /* 0x000ff60003f05270 */
[----:B------:R-:W-:Y:S05]  /*7c30*/  @P1 IMAD R4, R107, 0x1000, R102 ;  /* 0x000010006b041824 */ /* 0x000fea00078e0266 */
[----:B------:R-:W-:Y:S05]  /*7c40*/  @P1 IADD3 R5, PT, PT, R4, UR49, RZ ;  /* 0x0000003104051c10 */ /* 0x000fea000fffe0ff */
[----:B------:R-:W-:Y:S01]  /*7c50*/  @P1 IMAD.IADD R5, R5, 0x1, R0 ;  /* 0x0000000105051824 */ /* 0x000fe200078e0200 */
[----:B------:R-:W-:Y:S06]  /*7c60*/  @P0 BRA `(.L_x_142) ;  /* 0x00000000000c0947 */ /* 0x000fec0003800000 */
[----:B------:R-:W-:Y:S04]  /*7c70*/  SHF.L.U32 R0, R106, 0x1f, RZ ;  /* 0x0000001f6a007819 */ /* 0x000fe800000006ff */
[----:B------:R-:W2:Y:S02]  /*7c80*/  SYNCS.PHASECHK.TRANS64.TRYWAIT P0, [R3+URZ+0x1a0], R0 ;  /* 0x0001a000030075a7 */ /* 0x000ea400080011ff */
[----:B--2---:R-:W-:Y:S05]  /*7c90*/  @!P0 BRA `(.L_x_143) ;  /* 0x0000002000188947 */ /* 0x004fea0003800000 */
.L_x_142:
[----:B------:R-:W-:Y:S05]  /*7ca0*/  BSYNC B0 ;  /* 0x0000000000007941 */ /* 0x000fea0003800000 */
.L_x_141:
[----:B------:R-:W-:Y:S01]  /*7cb0*/  ISETP.NE.AND P0, PT, R75, RZ, PT ;  /* 0x000000ff4b00720c */ /* 0x000fe20003f05270 */
[----:B--2---:R-:W-:Y:S02]  /*7cc0*/  VIADD R3, R3, 0x1b0 ;  /* 0x000001b003037836 */ /* 0x004fe40000000000 */
[----:B------:R-:W-:Y:S02]  /*7cd0*/  IMAD.U32 R0, RZ, RZ, UR37 ;  /* 0x00000025ff007e24 */ /* 0x000fe4000f8e00ff */
[----:B------:R-:W-:Y:S03]  /*7ce0*/  VIADD R107, R107, 0x1 ;  /* 0x000000016b6b7836 */ /* 0x000fe60000000000 */
[----:B------:R-:W-:Y:S05]  /*7cf0*/  PRMT R0, R0, 0x654, R3 ;  /* 0x0000065400007816 */ /* 0x000fea0000000003 */
[----:B------:R2:W3:Y:S04]  /*7d00*/  @P0 LDS.128 R76, [R4+UR49+0x300] ;  /* 0x00030031044c0984 */ /* 0x0004e80008000c00 */
[----:B------:R2:W4:Y:S01]  /*7d10*/  @P0 LDS.128 R80, [R5+0x300] ;  /* 0x0003000005500984 */ /* 0x0005220000000c00 */
        /* <DEDUP_REMOVED lines=10> */
[----:B--23--:R-:W-:Y:S02]  /*7dc0*/  LOP3.LUT R106, R106, R0, RZ, 0x3c, !PT ;  /* 0x000000006a6a7212 */ /* 0x00cfe400078e3cff */
.L_x_140:
[----:B------:R-:W-:Y:S05]  /*7dd0*/  BSYNC B1 ;  /* 0x0000000000017941 */ /* 0x000fea0003800000 */
.L_x_139:
[----:B------:R-:W-:Y:S05]  /*7de0*/  VIADD R0, R73, 0x20 ;  /* 0x0000002049007836 */ /* 0x000fea0000000000 */
[----:B------:R-:W-:Y:S04]  /*7df0*/  SHF.R.U32.HI R0, RZ, 0x15, R0 ;  /* 0x00000015ff007819 */ /* 0x000fe80000011600 */
[----:B------:R-:W-:Y:S11]  /*7e00*/  LOP3.LUT P0, RZ, R0, 0x3, R104, 0x48, !PT ;  /* 0x0000000300ff7812 */ /* 0x000ff60007804868 */
[----:B------:R-:W-:Y:S02]  /*7e10*/  @!UPT UIADD3 URZ, UPT, UPT, URZ, URZ, URZ ;  /* 0x000000fffffff290 */ /* 0x000fe4000fffe0ff */
[----:B------:R-:W-:Y:S05]  /*7e20*/  @!P0 BRA `(.L_x_144) ;  /* 0x0000000000408947 */ /* 0x000fea0003800000 */
[----:B------:R-:W2:Y:S01]  /*7e30*/  LDCU.64 UR8, c[0x4][0x70] ;  /* 0x01000e00ff0877ac */ /* 0x000ea20008000a00 */
[----:B------:R-:W-:Y:S01]  /*7e40*/  MOV R15, 0x0 ;  /* 0x00000000000f7802 */ /* 0x000fe20000000f00 */
[----:B------:R-:W-:Y:S02]  /*7e50*/  HFMA2 R12, -RZ, RZ, 0, 5.9604644775390625e-08 ;  /* 0x00000001ff0c7431 */ /* 0x000fe400000001ff */
[----:B------:R-:W-:Y:S02]  /*7e60*/  IMAD.MOV.U32 R8, RZ, RZ, 0x192 ;  /* 0x00000192ff087424 */ /* 0x000fe400078e00ff */
[----:B------:R-:W-:Y:S01]  /*7e70*/  IMAD.MOV.U32 R13, RZ, RZ, RZ ;  /* 0x000000ffff0d7224 */ /* 0x000fe200078e00ff */
[----:B------:R-:W3:Y:S01]  /*7e80*/  LDCU.64 UR6, c[0x4][0x78] ;  /* 0x01000f00ff0677ac */ /* 0x000ee20008000a00 */
[----:B------:R-:W1:Y:S01]  /*7e90*/  LDC.64 R14, c[0x4][R15] ;  /* 0x010000000f0e7b82 */ /* 0x000e620000000a00 */
[----:B------:R-:W5:Y:S01]  /*7ea0*/  LDCU.64 UR4, c[0x4][0x10] ;  /* 0x01000200ff0477ac */ /* 0x000f620008000a00 */
[----:B--2---:R-:W-:Y:S01]  /*7eb0*/  MOV R5, UR9 ;  /* 0x0000000900057c02 */ /* 0x004fe20008000f00 */
[----:B------:R-:W-:Y:S01]  /*7ec0*/  IMAD.U32 R4, RZ, RZ, UR8 ;  /* 0x00000008ff047e24 */ /* 0x000fe2000f8e00ff */
[----:B---3--:R-:W-:Y:S01]  /*7ed0*/  MOV R7, UR7 ;  /* 0x0000000700077c02 */ /* 0x008fe20008000f00 */
[----:B------:R-:W-:Y:S01]  /*7ee0*/  IMAD.U32 R6, RZ, RZ, UR6 ;  /* 0x00000006ff067e24 */ /* 0x000fe2000f8e00ff */
[----:B-----5:R-:W-:Y:S01]  /*7ef0*/  MOV R11, UR5 ;  /* 0x00000005000b7c02 */ /* 0x020fe20008000f00 */
[----:B------:R-:W-:Y:S02]  /*7f00*/  IMAD.U32 R10, RZ, RZ, UR4 ;  /* 0x00000004ff0a7e24 */ /* 0x000fe4000f8e00ff */
[----:B------:R-:W-:Y:S07]  /*7f10*/  LEPC R20, `(.L_x_144) ;  /* 0x000000001014794e */ /* 0x000fee0000000000 */
[----:B-1--4-:R-:W-:Y:S05]  /*7f20*/  CALL.ABS.NOINC R14 ;  /* 0x000000000e007343 */ /* 0x012fea0003c00000 */
.L_x_144:
[----:B------:R-:W-:Y:S01]  /*7f30*/  ISETP.NE.AND P0, PT, R113, RZ, PT ;  /* 0x000000ff7100720c */ /* 0x000fe20003f05270 */
[----:B------:R-:W-:Y:S05]  /*7f40*/  WARPSYNC.ALL ;  /* 0x0000000000007948 */ /* 0x000fea0003800000 */
[----:B------:R-:W-:Y:S01]  /*7f50*/  R2UR UR4, R73 ;  /* 0x00000000490472ca */ /* 0x000fe200000e0000 */
[----:B------:R-:W-:Y:S01]  /*7f60*/  BSSY.RECONVERGENT B0, `(.L_x_145) ;  /* 0x000009f000007945 */ /* 0x000fe20003800200 */
[-C--:B------:R-:W-:Y:S02]  /*7f70*/  F2FP.F16.E4M3.UNPACK_B R5, R76.reuse ;  /* 0x0000004cff05723e */ /* 0x080fe400020006ff */
[----:B------:R-:W-:Y:S02]  /*7f80*/  F2FP.F16.E4M3.UNPACK_B R4, R77 ;  /* 0x0000004dff04723e */ /* 0x000fe400020006ff */
[----:B------:R-:W-:Y:S01]  /*7f90*/  F2FP.F16.E4M3.UNPACK_B R76, R76.H1 ;  /* 0x0000004cff4c723e */ /* 0x000fe200030006ff */
[--C-:B------:R-:W-:Y:S01]  /*7fa0*/  HADD2.F32 R47, -RZ, R5.reuse.H0_H0 ;  /* 0x20000005ff2f7230 */ /* 0x100fe20000004100 */
[----:B----4-:R-:W-:Y:S01]  /*7fb0*/  F2FP.F16.E4M3.UNPACK_B R0, R83 ;  /* 0x00000053ff00723e */ /* 0x010fe200020006ff */
[----:B------:R-:W-:Y:S01]  /*7fc0*/  HADD2.F32 R48, -RZ, R5.H1_H1 ;  /* 0x30000005ff307230 */ /* 0x000fe20000004100 */
[----:B------:R-:W-:Y:S01]  /*7fd0*/  F2FP.F16.E4M3.UNPACK_B R3, R82 ;  /* 0x00000052ff03723e */ /* 0x000fe200020006ff */
[--C-:B------:R-:W-:Y:S01]  /*7fe0*/  HADD2.F32 R51, -RZ, R4.reuse.H0_H0 ;  /* 0x20000004ff337230 */ /* 0x100fe20000004100 */
[----:B------:R-:W-:Y:S01]  /*7ff0*/  F2FP.F16.E4M3.UNPACK_B R77, R77.H1 ;  /* 0x0000004dff4d723e */ /* 0x000fe200030006ff */
[----:B-1----:R-:W-:Y:S01]  /*8000*/  HADD2.F32 R52, -RZ, R4.H1_H1 ;  /* 0x30000004ff347230 */ /* 0x002fe20000004100 */
[----:B------:R-:W-:Y:S01]  /*8010*/  F2FP.F16.E4M3.UNPACK_B R56, R78 ;  /* 0x0000004eff38723e */ /* 0x000fe200020006ff */
[----:B------:R-:W1:Y:S01]  /*8020*/  LDTM.x32 R4, tmem[UR4+0x20] ;  /* 0x00002004000479ee */ /* 0x000e6200082c0000 */
[----:B------:R-:W-:Y:S01]  /*8030*/  NOP ;  /* 0x0000000000007918 */ /* 0x000fe20000000000 */
[----:B------:R-:W-:Y:S01]  /*8040*/  IADD3 R115, PT, PT, R115, 0x210, RZ ;  /* 0x0000021073737810 */ /* 0x000fe20007ffe0ff */
[----:B------:R-:W-:Y:S01]  /*8050*/  HADD2.F32 R75, -RZ, R0.H0_H0 ;  /* 0x20000000ff4b7230 */ /* 0x000fe20000004100 */
[----:B------:R-:W-:Y:S01]  /*8060*/  F2FP.F16.E4M3.UNPACK_B R60, R79 ;  /* 0x0000004fff3c723e */ /* 0x000fe200020006ff */
[--C-:B------:R-:W-:Y:S01]  /*8070*/  HADD2.F32 R71, -RZ, R3.reuse.H0_H0 ;  /* 0x20000003ff477230 */ /* 0x100fe20000004100 */
[----:B------:R-:W-:Y:S01]  /*8080*/  LOP3.LUT R115, R115, 0xfefffff8, RZ, 0xc0, !PT ;  /* 0xfefffff873737812 */ /* 0x000fe200078ec0ff */
[----:B------:R-:W-:Y:S01]  /*8090*/  HADD2.F32 R72, -RZ, R3.H1_H1 ;  /* 0x30000003ff487230 */ /* 0x000fe20000004100 */
[-C--:B------:R-:W-:Y:S01]  /*80a0*/  F2FP.F16.E4M3.UNPACK_B R64, R80.reuse ;  /* 0x00000050ff40723e */ /* 0x080fe200020006ff */
[--C-:B------:R-:W-:Y:S01]  /*80b0*/  HADD2.F32 R55, -RZ, R56.reuse.H0_H0 ;  /* 0x20000038ff377230 */ /* 0x100fe20000004100 */
[----:B-1----:R1:W-:Y:S01]  /*80c0*/  SYNCS.ARRIVE.TRANS64.RED.A1T0 RZ, [R115+URZ], RZ ;  /* 0x000000ff73ff79a7 */ /* 0x0023e200081004ff */
[----:B------:R-:W-:Y:S01]  /*80d0*/  HADD2.F32 R56, -RZ, R56.H1_H1 ;  /* 0x30000038ff387230 */ /* 0x000fe20000004100 */
[----:B------:R-:W-:Y:S01]  /*80e0*/  F2FP.F16.E4M3.UNPACK_B R80, R80.H1 ;  /* 0x00000050ff50723e */ /* 0x000fe200030006ff */
[--C-:B------:R-:W-:Y:S01]  /*80f0*/  HADD2.F32 R59, -RZ, R60.reuse.H0_H0 ;  /* 0x2000003cff3b7230 */ /* 0x100fe20000004100 */
[----:B------:R-:W-:Y:S01]  /*8100*/  F2FP.F16.E4M3.UNPACK_B R68, R81 ;  /* 0x00000051ff44723e */ /* 0x000fe200020006ff */
[----:B------:R-:W-:Y:S01]  /*8110*/  HADD2.F32 R60, -RZ, R60.H1_H1 ;  /* 0x3000003cff3c7230 */ /* 0x000fe20000004100 */
[----:B------:R-:W-:Y:S01]  /*8120*/  F2FP.F16.E4M3.UNPACK_B R78, R78.H1 ;  /* 0x0000004eff4e723e */ /* 0x000fe200030006ff */
[--C-:B------:R-:W-:Y:S01]  /*8130*/  HADD2.F32 R63, -RZ, R64.reuse.H0_H0 ;  /* 0x20000040ff3f7230 */ /* 0x100fe20000004100 */
[----:B------:R-:W-:Y:S01]  /*8140*/  F2FP.F16.E4M3.UNPACK_B R79, R79.H1 ;  /* 0x0000004fff4f723e */ /* 0x000fe200030006ff */
[----:B------:R-:W-:Y:S01]  /*8150*/  HADD2.F32 R64, -RZ, R64.H1_H1 ;  /* 0x30000040ff407230 */ /* 0x000fe20000004100 */
[----:B------:R-:W-:Y:S01]  /*8160*/  F2FP.F16.E4M3.UNPACK_B R81, R81.H1 ;  /* 0x00000051ff51723e */ /* 0x000fe200030006ff */
[----:B------:R-:W-:Y:S01]  /*8170*/  HADD2.F32 R66, -RZ, R80.H1_H1 ;  /* 0x30000050ff427230 */ /* 0x000fe20000004100 */
[----:B------:R-:W-:Y:S01]  /*8180*/  F2FP.F16.E4M3.UNPACK_B R82, R82.H1 ;  /* 0x00000052ff52723e */ /* 0x000fe200030006ff */
[--C-:B------:R-:W-:Y:S02]  /*8190*/  HADD2.F32 R67, -RZ, R68.reuse.H0_H0 ;  /* 0x20000044ff437230 */ /* 0x100fe40000004100 */
[C-C-:B------:R-:W-:Y:S01]  /*81a0*/  FFMA R4, R45.reuse, R4, R2.reuse ;  /* 0x000000042d047223 */ /* 0x140fe20000000002 */
        /* <DEDUP_REMOVED lines=34> */
[C-C-:B------:R-:W-:Y:S01]  /*83d0*/  FFMA R34, R45.reuse, R34, R2.reuse ;  /* 0x000000222d227223 */ /* 0x140fe20000000002 */
[----:B------:R-:W-:Y:S01]  /*83e0*/  IADD3 R84, PT, PT, R84, 0x1, RZ ;  /* 0x0000000154547810 */ /* 0x000fe20007ffe0ff */
[----:B------:R-:W-:Y:S01]  /*83f0*/  FFMA R2, R45, R35, R2 ;  /* 0x000000232d027223 */ /* 0x000fe20000000002 */
[C---:B------:R-:W-:Y:S01]  /*8400*/  FFMA R4, R46.reuse, R47, R4 ;  /* 0x0000002f2e047223 */ /* 0x040fe20000000004 */
[C---:B------:R-:W-:Y:S01]  /*8410*/  FFMA R5, R46.reuse, R48, R5 ;  /* 0x000000302e057223 */ /* 0x040fe20000000005 */
[--C-:B------:R-:W-:Y:S02]  /*8420*/  HADD2.F32 R53, -RZ, R77.reuse.H0_H0 ;  /* 0x2000004dff357230 */ /* 0x100fe40000004100 */
[C---:B------:R-:W-:Y:S01]  /*8430*/  FFMA R6, R46.reuse, R49, R6 ;  /* 0x000000312e067223 */ /* 0x040fe20000000006 */
[----:B------:R-:W-:Y:S02]  /*8440*/  HADD2.F32 R54, -RZ, R77.H1_H1 ;  /* 0x3000004dff367230 */ /* 0x000fe40000004100 */
[C---:B------:R-:W-:Y:S01]  /*8450*/  FFMA R7, R46.reuse, R50, R7 ;  /* 0x000000322e077223 */ /* 0x040fe20000000007 */
[C---:B------:R-:W-:Y:S01]  /*8460*/  FFMA R8, R46.reuse, R51, R8 ;  /* 0x000000332e087223 */ /* 0x040fe20000000008 */
[C---:B------:R-:W-:Y:S01]  /*8470*/  FFMA R9, R46.reuse, R52, R9 ;  /* 0x000000342e097223 */ /* 0x040fe20000000009 */
[--C-:B------:R-:W-:Y:S02]  /*8480*/  HADD2.F32 R57, -RZ, R78.reuse.H0_H0 ;  /* 0x2000004eff397230 */ /* 0x100fe40000004100 */
[C---:B------:R-:W-:Y:S01]  /*8490*/  FFMA R10, R46.reuse, R53, R10 ;  /* 0x000000352e0a7223 */ /* 0x040fe2000000000a */
[----:B------:R-:W-:Y:S01]  /*84a0*/  F2FP.SATFINITE.RELU.E4M3.F32.PACK_AB_MERGE_C R6, R7, R6, RZ ;  /* 0x000000060706723e */ /* 0x000fe200048078ff */
[----:B------:R-:W-:Y:S02]  /*84b0*/  HADD2.F32 R58, -RZ, R78.H1_H1 ;  /* 0x3000004eff3a7230 */ /* 0x000fe40000004100 */
[C---:B------:R-:W-:Y:S01]  /*84c0*/  FFMA R11, R46.reuse, R54, R11 ;  /* 0x000000362e0b7223 */ /* 0x040fe2000000000b */
[C---:B------:R-:W-:Y:S01]  /*84d0*/  FFMA R12, R46.reuse, R55, R12 ;  /* 0x000000372e0c7223 */ /* 0x040fe2000000000c */
[----:B------:R-:W-:Y:S01]  /*84e0*/  F2FP.SATFINITE.RELU.E4M3.F32.PACK_AB_MERGE_C R4, R5, R4, R6 ;  /* 0x000000040504723e */ /* 0x000fe20004807806 */
[C---:B------:R-:W-:Y:S01]  /*84f0*/  FFMA R13, R46.reuse, R56, R13 ;  /* 0x000000382e0d7223 */ /* 0x040fe2000000000d */
[--C-:B------:R-:W-:Y:S02]  /*8500*/  HADD2.F32 R61, -RZ, R79.reuse.H0_H0 ;  /* 0x2000004fff3d7230 */ /* 0x100fe40000004100 */
[C---:B------:R-:W-:Y:S01]  /*8510*/  FFMA R14, R46.reuse, R57, R14 ;  /* 0x000000392e0e7223 */ /* 0x040fe2000000000e */
[----:B------:R-:W-:Y:S02]  /*8520*/  HADD2.F32 R62, -RZ, R79.H1_H1 ;  /* 0x3000004fff3e7230 */ /* 0x000fe40000004100 */
[C---:B------:R-:W-:Y:S01]  /*8530*/  FFMA R15, R46.reuse, R58, R15 ;  /* 0x0000003a2e0f7223 */ /* 0x040fe2000000000f */
[C---:B------:R-:W-:Y:S01]  /*8540*/  FFMA R16, R46.reuse, R59, R16 ;  /* 0x0000003b2e107223 */ /* 0x040fe20000000010 */
[C---:B------:R-:W-:Y:S01]  /*8550*/  FFMA R17, R46.reuse, R60, R17 ;  /* 0x0000003c2e117223 */ /* 0x040fe20000000011 */
[----:B------:R-:W-:Y:S02]  /*8560*/  HADD2.F32 R65, -RZ, R80.H0_H0 ;  /* 0x20000050ff417230 */ /* 0x000fe40000004100 */
        /* <DEDUP_REMOVED lines=20> */
[----:B------:R-:W-:Y:S01]  /*86b0*/  F2FP.SATFINITE.RELU.E4M3.F32.PACK_AB_MERGE_C R10, R11, R10, RZ ;  /* 0x0000000a0b0a723e */ /* 0x000fe200048078ff */
[C---:B------:R-:W-:Y:S01]  /*86c0*/  FFMA R28, R46.reuse, R75, R28 ;  /* 0x0000004b2e1c7223 */ /* 0x040fe2000000001c */
[----:B------:R-:W-:Y:S01]  /*86d0*/  F2FP.SATFINITE.RELU.E4M3.F32.PACK_AB_MERGE_C R14, R15, R14, RZ ;  /* 0x0000000e0f0e723e */ /* 0x000fe200048078ff */
[C---:B------:R-:W-:Y:S01]  /*86e0*/  FFMA R29, R46.reuse, R76, R29 ;  /* 0x0000004c2e1d7223 */ /* 0x040fe2000000001d */
[----:B------:R-:W-:Y:S01]  /*86f0*/  F2FP.SATFINITE.RELU.E4M3.F32.PACK_AB_MERGE_C R7, R19, R18, RZ ;  /* 0x000000121307723e */ /* 0x000fe200048078ff */
[C---:B------:R-:W-:Y:S01]  /*8700*/  FFMA R34, R46.reuse, R32, R34 ;  /* 0x000000202e227223 */ /* 0x040fe20000000022 */
[----:B------:R-:W-:Y:S01]  /*8710*/  F2FP.SATFINITE.RELU.E4M3.F32.PACK_AB_MERGE_C R22, R23, R22, RZ ;  /* 0x000000161716723e */ /* 0x000fe200048078ff */
[----:B------:R-:W-:Y:S01]  /*8720*/  FFMA R2, R46, R33, R2 ;  /* 0x000000212e027223 */ /* 0x000fe20000000002 */
[----:B------:R-:W-:Y:S02]  /*8730*/  F2FP.SATFINITE.RELU.E4M3.F32.PACK_AB_MERGE_C R5, R9, R8, R10 ;  /* 0x000000080905723e */ /* 0x000fe4000480780a */
[----:B------:R-:W-:Y:S02]  /*8740*/  F2FP.SATFINITE.RELU.E4M3.F32.PACK_AB_MERGE_C R6, R13, R12, R14 ;  /* 0x0000000c0d06723e */ /* 0x000fe4000480780e */
[----:B------:R-:W-:Y:S02]  /*8750*/  F2FP.SATFINITE.RELU.E4M3.F32.PACK_AB_MERGE_C R7, R17, R16, R7 ;  /* 0x000000101107723e */ /* 0x000fe40004807807 */
[----:B------:R-:W-:Y:S02]  /*8760*/  F2FP.SATFINITE.RELU.E4M3.F32.PACK_AB_MERGE_C R20, R21, R20, R22 ;  /* 0x000000141514723e */ /* 0x000fe40004807816 */
[----:B------:R-:W-:Y:S01]  /*8770*/  F2FP.SATFINITE.RELU.E4M3.F32.PACK_AB_MERGE_C R21, R27, R26, RZ ;  /* 0x0000001a1b15723e */ /* 0x000fe200048078ff */
[----:B------:R1:W-:Y:S01]  /*8780*/  STS.128 [R102+UR49+0x3300], R4 ;  /* 0x0033000466007988 */ /* 0x0003e20008000c31 */
[----:B------:R-:W-:Y:S02]  /*8790*/  F2FP.SATFINITE.RELU.E4M3.F32.PACK_AB_MERGE_C R22, R31, R30, RZ ;  /* 0x0000001e1f16723e */ /* 0x000fe400048078ff */
[----:B------:R-:W-:Y:S02]  /*87a0*/  F2FP.SATFINITE.RELU.E4M3.F32.PACK_AB_MERGE_C R2, R2, R34, RZ ;  /* 0x000000220202723e */ /* 0x000fe400048078ff */
[----:B------:R-:W-:Y:S02]  /*87b0*/  F2FP.SATFINITE.RELU.E4M3.F32.PACK_AB_MERGE_C R21, R3, R0, R21 ;  /* 0x000000000315723e */ /* 0x000fe40004807815 */
[----:B------:R-:W-:Y:S02]  /*87c0*/  F2FP.SATFINITE.RELU.E4M3.F32.PACK_AB_MERGE_C R22, R25, R24, R22 ;  /* 0x000000181916723e */ /* 0x000fe40004807816 */
[----:B------:R-:W-:Y:S05]  /*87d0*/  F2FP.SATFINITE.RELU.E4M3.F32.PACK_AB_MERGE_C R23, R29, R28, R2 ;  /* 0x0000001c1d17723e */ /* 0x000fea0004807802 */
        /* <DEDUP_REMOVED lines=9> */
[----:B------:R-:W-:Y:S02]  /*8870*/  UIADD3 UR12, UP0, UPT, UR52, 0x680, URZ ;  /* 0x00000680340c7890 */ /* 0x000fe4000ff1e0ff */
[----:B------:R-:W-:Y:S02]  /*8880*/  UIADD3 UR9, UPT, UPT, UR41, 0x20, URZ ;  /* 0x0000002029097890 */ /* 0x000fe4000fffe0ff */
[----:B------:R-:W-:Y:S02]  /*8890*/  UIADD3 UR8, UPT, UPT, UR49, 0x3300, URZ ;  /* 0x0000330031087890 */ /* 0x000fe4000fffe0ff */
[----:B------:R-:W-:Y:S01]  /*88a0*/  UIADD3.X UR13, UPT, UPT, URZ, UR53, URZ, UP0, !UPT ;  /* 0x00000035ff0d7290 */ /* 0x000fe200087fe4ff */
[----:B------:R-:W-:Y:S01]  /*88b0*/  UMOV UR10, UR42 ;  /* 0x0000002a000a7c82 */ /* 0x000fe20008000000 */
[----:B------:R-:W-:Y:S01]  /*88c0*/  UMOV UR11, UR36 ;  /* 0x00000024000b7c82 */ /* 0x000fe20008000000 */
[----:B------:R-:W-:Y:S02]  /*88d0*/  UIADD3 UR5, UPT, UPT, UR41, 0x60, URZ ;  /* 0x0000006029057890 */ /* 0x000fe4000fffe0ff */
[----:B------:R-:W-:Y:S01]  /*88e0*/  UIADD3 UR4, UPT, UPT, UR49, 0x3b00, URZ ;  /* 0x00003b0031047890 */ /* 0x000fe2000fffe0ff */
[----:B------:R-:W-:Y:S03]  /*88f0*/  UMOV UR6, UR42 ;  /* 0x0000002a00067c82 */ /* 0x000fe60008000000 */
[----:B------:R2:W-:Y:S01]  /*8900*/  UTMASTG.3D [UR8], [UR12] ;  /* 0x000000080c0073b5 */ /* 0x0005e20008010000 */
[----:B------:R-:W-:Y:S04]  /*8910*/  UMOV UR7, UR36 ;  /* 0x0000002400077c82 */ /* 0x000fe80008000000 */
[----:B------:R2:W-:Y:S01]  /*8920*/  UTMASTG.3D [UR4], [UR12] ;  /* 0x000000040c0073b5 */ /* 0x0005e20008010000 */
[----:B------:R0:W-:Y:S01]  /*8930*/  UTMACMDFLUSH ;  /* 0x00000000000079b7 */ /* 0x0001e20000000000 */
[----:B--2---:R-:W-:Y:S04]  /*8940*/  DEPBAR.LE SB0, 0x1 ;  /* 0x000080400000791a */ /* 0x004fe80000000000 */
.L_x_146:
[----:B------:R-:W-:Y:S05]  /*8950*/  BSYNC.RECONVERGENT B0 ;  /* 0x0000000000007941 */ /* 0x000fea0003800200 */
.L_x_145:
[----:B------:R-:W-:Y:S01]  /*8960*/  BAR.SYNC.DEFER_BLOCKING 0x1, 0x80 ;  /* 0x0042000000007b1d */ /* 0x000fe20000010000 */
[----:B------:R-:W-:Y:S01]  /*8970*/  ISETP.NE.AND P2, PT, R114, RZ, PT ;  /* 0x000000ff7200720c */ /* 0x000fe20003f45270 */
[----:B------:R-:W-:Y:S01]  /*8980*/  IMAD.IADD R15, R43, 0x1, R96 ;  /* 0x000000012b0f7824 */ /* 0x000fe200078e0260 */
[----:B------:R-:W-:Y:S01]  /*8990*/  ISETP.NE.AND P0, PT, R116, 0x2, PT ;  /* 0x000000027400780c */ /* 0x000fe20003f05270 */
[----:B------:R-:W-:Y:S01]  /*89a0*/  IMAD.IADD R14, R44, 0x1, R97 ;  /* 0x000000012c0e7824 */ /* 0x000fe200078e0261 */
[----:B------:R-:W-:Y:S02]  /*89b0*/  ISETP.NE.AND P1, PT, R84, 0x4, PT ;  /* 0x000000045400780c */ /* 0x000fe40003f25270 */
[----:B------:R-:W-:Y:S02]  /*89c0*/  SEL R2, RZ, 0x1, P0 ;  /* 0x00000001ff027807 */ /* 0x000fe40000000000 */
[----:B------:R-:W-:Y:S02]  /*89d0*/  SEL R0, RZ, 0x1, P1 ;  /* 0x00000001ff007807 */ /* 0x000fe40000800000 */
[----:B------:R-:W-:Y:S02]  /*89e0*/  LOP3.LUT R108, R108, R2, RZ, 0x3c, !PT ;  /* 0x000000026c6c7212 */ /* 0x000fe400078e3cff */
[----:B------:R-:W-:Y:S02]  /*89f0*/  LOP3.LUT R109, R109, R0, RZ, 0x3c, !PT ;  /* 0x000000006d6d7212 */ /* 0x000fe400078e3cff */
[----:B------:R-:W-:Y:S02]  /*8a00*/  @P2 R2UR UR36, R105 ;  /* 0x00000000692422ca */ /* 0x000fe400000e0000 */
[----:B------:R-:W-:Y:S02]  /*8a10*/  SEL R116, R116, RZ, P0 ;  /* 0x000000ff74747207 */ /* 0x000fe40000000000 */
[----:B------:R-:W-:Y:S01]  /*8a20*/  SEL R84, R84, RZ, P1 ;  /* 0x000000ff54547207 */ /* 0x000fe20000800000 */
[----:B------:R-:W-:Y:S10]  /*8a30*/  @P2 BRA `(.L_x_147) ;  /* 0xffffffd4005c2947 */ /* 0x000ff4000383ffff */
[----:B------:R-:W-:Y:S05]  /*8a40*/  EXIT ;  /* 0x000000000000794d */ /* 0x000fea0003800000 */
.L_x_25:
[----:B--2---:R2:W4:Y:S02]  /*8a50*/  SYNCS.PHASECHK.TRANS64.TRYWAIT P0, [R2+URZ+0x240], R3 ;  /* 0x00024003020075a7 */ /* 0x00452400080011ff */
[----:B----4-:R-:W-:Y:S05]  /*8a60*/  @!P0 NANOSLEEP.SYNCS 0x989680 ;  /* 0x009896800000895d */ /* 0x010fea0003900000 */
[----:B------:R-:W4:Y:S02]  /*8a70*/  @!P0 SYNCS.PHASECHK.TRANS64 P0, [R2+URZ+0x240], R3 ;  /* 0x00024003020085a7 */ /* 0x000f2400080010ff */
[----:B----4-:R-:W-:Y:S05]  /*8a80*/  @!P0 BRA `(.L_x_25) ;  /* 0xfffffffc00f08947 */ /* 0x010fea000383ffff */
[----:B------:R-:W-:Y:S05]  /*8a90*/  BRA `(.L_x_148) ;  /* 0xffffff8c00f07947 */ /* 0x000fea000383ffff */
.L_x_28:
[----:B------:R-:W-:-:S07]  /*8aa0*/  MOV R2, UR33 ;  /* 0x0000002100027c02 */ /* 0x000fce0008000f00 */
.L_x_149:
[----:B-1----:R1:W2:Y:S02]  /*8ab0*/  SYNCS.PHASECHK.TRANS64.TRYWAIT P0, [R2+URZ+0xd0], R4 ;  /* 0x0000d004020075a7 */ /* 0x0022a400080011ff */
[----:B--2---:R-:W-:Y:S05]  /*8ac0*/  @!P0 NANOSLEEP.SYNCS 0x989680 ;  /* 0x009896800000895d */ /* 0x004fea0003900000 */
[----:B------:R-:W2:Y:S02]  /*8ad0*/  @!P0 SYNCS.PHASECHK.TRANS64 P0, [R2+URZ+0xd0], R4 ;  /* 0x0000d004020085a7 */ /* 0x000ea400080010ff */
[----:B--2---:R-:W-:Y:S05]  /*8ae0*/  @!P0 BRA `(.L_x_149) ;  /* 0xfffffffc00f08947 */ /* 0x004fea000383ffff */
[----:B------:R-:W-:Y:S05]  /*8af0*/  BRA `(.L_x_27) ;  /* 0xffffff9000547947 */ /* 0x000fea000383ffff */
.L_x_35:
[----:B-1----:R-:W-:-:S07]  /*8b00*/  MOV R2, UR17 ;  /* 0x0000001100027c02 */ /* 0x002fce0008000f00 */
.L_x_150:
[----:B-1----:R1:W2:Y:S02]  /*8b10*/  SYNCS.PHASECHK.TRANS64.TRYWAIT P0, [R2+URZ+0xd0], R4 ;  /* 0x0000d004020075a7 */ /* 0x0022a400080011ff */
[----:B--2---:R-:W-:Y:S05]  /*8b20*/  @!P0 NANOSLEEP.SYNCS 0x989680 ;  /* 0x009896800000895d */ /* 0x004fea0003900000 */
[----:B------:R-:W2:Y:S02]  /*8b30*/  @!P0 SYNCS.PHASECHK.TRANS64 P0, [R2+URZ+0xd0], R4 ;  /* 0x0000d004020085a7 */ /* 0x000ea400080010ff */
[----:B--2---:R-:W-:Y:S05]  /*8b40*/  @!P0 BRA `(.L_x_150) ;  /* 0xfffffffc00f08947 */ /* 0x004fea000383ffff */
[----:B------:R-:W-:Y:S05]  /*8b50*/  BRA `(.L_x_34) ;  /* 0xffffff9400107947 */ /* 0x000fea000383ffff */
.L_x_40:
[----:B-1----:R1:W2:Y:S02]  /*8b60*/  SYNCS.PHASECHK.TRANS64.TRYWAIT P0, [R2+URZ+0x1d0], R3 ;  /* 0x0001d003020075a7 */ /* 0x0022a400080011ff */
[----:B--2---:R-:W-:Y:S05]  /*8b70*/  @!P0 NANOSLEEP.SYNCS 0x989680 ;  /* 0x009896800000895d */ /* 0x004fea0003900000 */
[----:B------:R-:W2:Y:S02]  /*8b80*/  @!P0 SYNCS.PHASECHK.TRANS64 P0, [R2+URZ+0x1d0], R3 ;  /* 0x0001d003020085a7 */ /* 0x000ea400080010ff */
[----:B--2---:R-:W-:Y:S05]  /*8b90*/  @!P0 BRA `(.L_x_40) ;  /* 0xfffffffc00f08947 */ /* 0x004fea000383ffff */
[----:B------:R-:W-:Y:S05]  /*8ba0*/  BRA `(.L_x_151) ;  /* 0xffffff9400b07947 */ /* 0x000fea000383ffff */
.L_x_44:
[----:B---3--:R-:W-:-:S07]  /*8bb0*/  MOV R0, UR5 ;  /* 0x0000000500007c02 */ /* 0x008fce0008000f00 */
.L_x_152:
[----:B-1----:R1:W2:Y:S02]  /*8bc0*/  SYNCS.PHASECHK.TRANS64.TRYWAIT P0, [R0+URZ], R2 ;  /* 0x00000002000075a7 */ /* 0x0022a400080011ff */
[----:B--2---:R-:W-:Y:S05]  /*8bd0*/  @!P0 NANOSLEEP.SYNCS 0x989680 ;  /* 0x009896800000895d */ /* 0x004fea0003900000 */
[----:B------:R-:W2:Y:S02]  /*8be0*/  @!P0 SYNCS.PHASECHK.TRANS64 P0, [R0+URZ], R2 ;  /* 0x00000002000085a7 */ /* 0x000ea400080010ff */
[----:B--2---:R-:W-:Y:S05]  /*8bf0*/  @!P0 BRA `(.L_x_152) ;  /* 0xfffffffc00f08947 */ /* 0x004fea000383ffff */
[----:B------:R-:W-:Y:S05]  /*8c00*/  BRA `(.L_x_153) ;  /* 0xffffff9c00207947 */ /* 0x000fea000383ffff */
.L_x_45:
[----:B---3--:R-:W-:-:S07]  /*8c10*/  MOV R0, UR5 ;  /* 0x0000000500007c02 */ /* 0x008fce0008000f00 */
.L_x_154:
[----:B-1----:R1:W2:Y:S02]  /*8c20*/  SYNCS.PHASECHK.TRANS64.TRYWAIT P0, [R0+URZ], R3 ;  /* 0x00000003000075a7 */ /* 0x0022a400080011ff */
[----:B--2---:R-:W-:Y:S05]  /*8c30*/  @!P0 NANOSLEEP.SYNCS 0x989680 ;  /* 0x009896800000895d */ /* 0x004fea0003900000 */
[----:B------:R-:W2:Y:S02]  /*8c40*/  @!P0 SYNCS.PHASECHK.TRANS64 P0, [R0+URZ], R3 ;  /* 0x00000003000085a7 */ /* 0x000ea400080010ff */
[----:B--2---:R-:W-:Y:S05]  /*8c50*/  @!P0 BRA `(.L_x_154) ;  /* 0xfffffffc00f08947 */ /* 0x004fea000383ffff */
[----:B------:R-:W-:Y:S05]  /*8c60*/  BRA `(.L_x_155) ;  /* 0xffffff9c002c7947 */ /* 0x000fea000383ffff */
.L_x_46:
[----:B---3--:R-:W-:-:S07]  /*8c70*/  MOV R0, UR5 ;  /* 0x0000000500007c02 */ /* 0x008fce0008000f00 */
.L_x_156:
[----:B-1----:R1:W2:Y:S02]  /*8c80*/  SYNCS.PHASECHK.TRANS64.TRYWAIT P0, [R0+URZ], R3 ;  /* 0x00000003000075a7 */ /* 0x0022a400080011ff */
[----:B--2---:R-:W-:Y:S05]  /*8c90*/  @!P0 NANOSLEEP.SYNCS 0x989680 ;  /* 0x009896800000895d */ /* 0x004fea0003900000 */
[----:B------:R-:W2:Y:S02]  /*8ca0*/  @!P0 SYNCS.PHASECHK.TRANS64 P0, [R0+URZ], R3 ;  /* 0x00000003000085a7 */ /* 0x000ea400080010ff */
[----:B--2---:R-:W-:Y:S05]  /*8cb0*/  @!P0 BRA `(.L_x_156) ;  /* 0xfffffffc00f08947 */ /* 0x004fea000383ffff */
[----:B------:R-:W-:Y:S05]  /*8cc0*/  BRA `(.L_x_157) ;  /* 0xffffff9c00387947 */ /* 0x000fea000383ffff */
.L_x_47:
[----:B---3--:R-:W-:-:S07]  /*8cd0*/  MOV R0, UR5 ;  /* 0x0000000500007c02 */ /* 0x008fce0008000f00 */
.L_x_158:
[----:B-1----:R1:W2:Y:S02]  /*8ce0*/  SYNCS.PHASECHK.TRANS64.TRYWAIT P0, [R0+URZ], R3 ;  /* 0x00000003000075a7 */ /* 0x0022a400080011ff */
[----:B--2---:R-:W-:Y:S05]  /*8cf0*/  @!P0 NANOSLEEP.SYNCS 0x989680 ;  /* 0x009896800000895d */ /* 0x004fea0003900000 */
[----:B------:R-:W2:Y:S02]  /*8d00*/  @!P0 SYNCS.PHASECHK.TRANS64 P0, [R0+URZ], R3 ;  /* 0x00000003000085a7 */ /* 0x000ea400080010ff */
[----:B--2---:R-:W-:Y:S05]  /*8d10*/  @!P0 BRA `(.L_x_158) ;  /* 0xfffffffc00f08947 */ /* 0x004fea000383ffff */
[----:B------:R-:W-:Y:S05]  /*8d20*/  BRA `(.L_x_159) ;  /* 0xffffff9c00447947 */ /* 0x000fea000383ffff */
.L_x_48:
[----:B---3--:R-:W-:-:S07]  /*8d30*/  MOV R0, UR5 ;  /* 0x0000000500007c02 */ /* 0x008fce0008000f00 */
.L_x_160:
[----:B-1----:R1:W2:Y:S02]  /*8d40*/  SYNCS.PHASECHK.TRANS64.TRYWAIT P0, [R0+URZ], R3 ;  /* 0x00000003000075a7 */ /* 0x0022a400080011ff */
[----:B--2---:R-:W-:Y:S05]  /*8d50*/  @!P0 NANOSLEEP.SYNCS 0x989680 ;  /* 0x009896800000895d */ /* 0x004fea0003900000 */
[----:B------:R-:W2:Y:S02]  /*8d60*/  @!P0 SYNCS.PHASECHK.TRANS64 P0, [R0+URZ], R3 ;  /* 0x00000003000085a7 */ /* 0x000ea400080010ff */
[----:B--2---:R-:W-:Y:S05]  /*8d70*/  @!P0 BRA `(.L_x_160) ;  /* 0xfffffffc00f08947 */ /* 0x004fea000383ffff */
[----:B------:R-:W-:Y:S05]  /*8d80*/  BRA `(.L_x_161) ;  /* 0xffffff9c00507947 */ /* 0x000fea000383ffff */
.L_x_49:
[----:B---3--:R-:W-:-:S07]  /*8d90*/  MOV R0, UR5 ;  /* 0x0000000500007c02 */ /* 0x008fce0008000f00 */
.L_x_162:
[----:B-1----:R1:W2:Y:S02]  /*8da0*/  SYNCS.PHASECHK.TRANS64.TRYWAIT P0, [R0+URZ], R3 ;  /* 0x00000003000075a7 */ /* 0x0022a400080011ff */
[----:B--2---:R-:W-:Y:S05]  /*8db0*/  @!P0 NANOSLEEP.SYNCS 0x989680 ;  /* 0x009896800000895d */ /* 0x004fea0003900000 */
[----:B------:R-:W2:Y:S02]  /*8dc0*/  @!P0 SYNCS.PHASECHK.TRANS64 P0, [R0+URZ], R3 ;  /* 0x00000003000085a7 */ /* 0x000ea400080010ff */
[----:B--2---:R-:W-:Y:S05]  /*8dd0*/  @!P0 BRA `(.L_x_162) ;  /* 0xfffffffc00f08947 */ /* 0x004fea000383ffff */
[----:B------:R-:W-:Y:S05]  /*8de0*/  BRA `(.L_x_163) ;  /* 0xffffff9c005c7947 */ /* 0x000fea000383ffff */
.L_x_50:
[----:B---3--:R-:W-:-:S07]  /*8df0*/  MOV R0, UR5 ;  /* 0x0000000500007c02 */ /* 0x008fce0008000f00 */
.L_x_164:
[----:B-1----:R1:W2:Y:S02]  /*8e00*/  SYNCS.PHASECHK.TRANS64.TRYWAIT P0, [R0+URZ], R3 ;  /* 0x00000003000075a7 */ /* 0x0022a400080011ff */
[----:B--2---:R-:W-:Y:S05]  /*8e10*/  @!P0 NANOSLEEP.SYNCS 0x989680 ;  /* 0x009896800000895d */ /* 0x004fea0003900000 */
[----:B------:R-:W2:Y:S02]  /*8e20*/  @!P0 SYNCS.PHASECHK.TRANS64 P0, [R0+URZ], R3 ;  /* 0x00000003000085a7 */ /* 0x000ea400080010ff */
[----:B--2---:R-:W-:Y:S05]  /*8e30*/  @!P0 BRA `(.L_x_164) ;  /* 0xfffffffc00f08947 */ /* 0x004fea000383ffff */
[----:B------:R-:W-:Y:S05]  /*8e40*/  BRA `(.L_x_165) ;  /* 0xffffff9c00687947 */ /* 0x000fea000383ffff */
.L_x_51:
[----:B---3--:R-:W-:-:S07]  /*8e50*/  MOV R0, UR5 ;  /* 0x0000000500007c02 */ /* 0x008fce0008000f00 */
.L_x_166:
[----:B-1----:R1:W2:Y:S02]  /*8e60*/  SYNCS.PHASECHK.TRANS64.TRYWAIT P0, [R0+URZ], R3 ;  /* 0x00000003000075a7 */ /* 0x0022a400080011ff */
[----:B--2---:R-:W-:Y:S05]  /*8e70*/  @!P0 NANOSLEEP.SYNCS 0x989680 ;  /* 0x009896800000895d */ /* 0x004fea0003900000 */
[----:B------:R-:W2:Y:S02]  /*8e80*/  @!P0 SYNCS.PHASECHK.TRANS64 P0, [R0+URZ], R3 ;  /* 0x00000003000085a7 */ /* 0x000ea400080010ff */
[----:B--2---:R-:W-:Y:S05]  /*8e90*/  @!P0 BRA `(.L_x_166) ;  /* 0xfffffffc00f08947 */ /* 0x004fea000383ffff */
[----:B------:R-:W-:Y:S05]  /*8ea0*/  BRA `(.L_x_167) ;  /* 0xffffff9c00747947 */ /* 0x000fea000383ffff */
.L_x_52:
[----:B---3--:R-:W-:-:S07]  /*8eb0*/  MOV R0, UR5 ;  /* 0x0000000500007c02 */ /* 0x008fce0008000f00 */
.L_x_168:
[----:B-1----:R1:W2:Y:S02]  /*8ec0*/  SYNCS.PHASECHK.TRANS64.TRYWAIT P0, [R0+URZ], R3 ;  /* 0x00000003000075a7 */ /* 0x0022a400080011ff */
[----:B--2---:R-:W-:Y:S05]  /*8ed0*/  @!P0 NANOSLEEP.SYNCS 0x989680 ;  /* 0x009896800000895d */ /* 0x004fea0003900000 */
[----:B------:R-:W2:Y:S02]  /*8ee0*/  @!P0 SYNCS.PHASECHK.TRANS64 P0, [R0+URZ], R3 ;  /* 0x00000003000085a7 */ /* 0x000ea400080010ff */
[----:B--2---:R-:W-:Y:S05]  /*8ef0*/  @!P0 BRA `(.L_x_168) ;  /* 0xfffffffc00f08947 */ /* 0x004fea000383ffff */
[----:B------:R-:W-:Y:S05]  /*8f00*/  BRA `(.L_x_169) ;  /* 0xffffff9c00807947 */ /* 0x000fea000383ffff */
.L_x_53:
[----:B---3--:R-:W-:-:S07]  /*8f10*/  MOV R0, UR5 ;  /* 0x0000000500007c02 */ /* 0x008fce0008000f00 */
.L_x_170:
[----:B-1----:R1:W2:Y:S02]  /*8f20*/  SYNCS.PHASECHK.TRANS64.TRYWAIT P0, [R0+URZ], R3 ;  /* 0x00000003000075a7 */ /* 0x0022a400080011ff */
[----:B--2---:R-:W-:Y:S05]  /*8f30*/  @!P0 NANOSLEEP.SYNCS 0x989680 ;  /* 0x009896800000895d */ /* 0x004fea0003900000 */
[----:B------:R-:W2:Y:S02]  /*8f40*/  @!P0 SYNCS.PHASECHK.TRANS64 P0, [R0+URZ], R3 ;  /* 0x00000003000085a7 */ /* 0x000ea400080010ff */
[----:B--2---:R-:W-:Y:S05]  /*8f50*/  @!P0 BRA `(.L_x_170) ;  /* 0xfffffffc00f08947 */ /* 0x004fea000383ffff */
[----:B------:R-:W-:Y:S05]  /*8f60*/  BRA `(.L_x_171) ;  /* 0xffffff9c008c7947 */ /* 0x000fea000383ffff */
.L_x_54:
[----:B---3--:R-:W-:-:S07]  /*8f70*/  MOV R0, UR5 ;  /* 0x0000000500007c02 */ /* 0x008fce0008000f00 */
.L_x_172:
[----:B-1----:R1:W2:Y:S02]  /*8f80*/  SYNCS.PHASECHK.TRANS64.TRYWAIT P0, [R0+URZ], R3 ;  /* 0x00000003000075a7 */ /* 0x0022a400080011ff */
[----:B--2---:R-:W-:Y:S05]  /*8f90*/  @!P0 NANOSLEEP.SYNCS 0x989680 ;  /* 0x009896800000895d */ /* 0x004fea0003900000 */
[----:B------:R-:W2:Y:S02]  /*8fa0*/  @!P0 SYNCS.PHASECHK.TRANS64 P0, [R0+URZ], R3 ;  /* 0x00000003000085a7 */ /* 0x000ea400080010ff */
[----:B--2---:R-:W-:Y:S05]  /*8fb0*/  @!P0 BRA `(.L_x_172) ;  /* 0xfffffffc00f08947 */ /* 0x004fea000383ffff */
[----:B------:R-:W-:Y:S05]  /*8fc0*/  BRA `(.L_x_173) ;  /* 0xffffff9c00987947 */ /* 0x000fea000383ffff */
.L_x_55:
[----:B---3--:R-:W-:-:S07]  /*8fd0*/  MOV R0, UR5 ;  /* 0x0000000500007c02 */ /* 0x008fce0008000f00 */
.L_x_174:
[----:B-1----:R1:W2:Y:S02]  /*8fe0*/  SYNCS.PHASECHK.TRANS64.TRYWAIT P0, [R0+URZ], R3 ;  /* 0x00000003000075a7 */ /* 0x0022a400080011ff */
[----:B--2---:R-:W-:Y:S05]  /*8ff0*/  @!P0 NANOSLEEP.SYNCS 0x989680 ;  /* 0x009896800000895d */ /* 0x004fea0003900000 */
[----:B------:R-:W2:Y:S02]  /*9000*/  @!P0 SYNCS.PHASECHK.TRANS64 P0, [R0+URZ], R3 ;  /* 0x00000003000085a7 */ /* 0x000ea400080010ff */
[----:B--2---:R-:W-:Y:S05]  /*9010*/  @!P0 BRA `(.L_x_174) ;  /* 0xfffffffc00f08947 */ /* 0x004fea000383ffff */
[----:B------:R-:W-:Y:S05]  /*9020*/  BRA `(.L_x_175) ;  /* 0xffffff9c00a47947 */ /* 0x000fea000383ffff */
.L_x_56:
[----:B---3--:R-:W-:-:S07]  /*9030*/  MOV R0, UR5 ;  /* 0x0000000500007c02 */ /* 0x008fce0008000f00 */
.L_x_176:
[----:B-1----:R1:W2:Y:S02]  /*9040*/  SYNCS.PHASECHK.TRANS64.TRYWAIT P0, [R0+URZ], R3 ;  /* 0x00000003000075a7 */ /* 0x0022a400080011ff */
[----:B--2---:R-:W-:Y:S05]  /*9050*/  @!P0 NANOSLEEP.SYNCS 0x989680 ;  /* 0x009896800000895d */ /* 0x004fea0003900000 */
[----:B------:R-:W2:Y:S02]  /*9060*/  @!P0 SYNCS.PHASECHK.TRANS64 P0, [R0+URZ], R3 ;  /* 0x00000003000085a7 */ /* 0x000ea400080010ff */
[----:B--2---:R-:W-:Y:S05]  /*9070*/  @!P0 BRA `(.L_x_176) ;  /* 0xfffffffc00f08947 */ /* 0x004fea000383ffff */
[----:B------:R-:W-:Y:S05]  /*9080*/  BRA `(.L_x_177) ;  /* 0xffffff9c00b07947 */ /* 0x000fea000383ffff */
.L_x_57:
[----:B---3--:R-:W-:-:S07]  /*9090*/  MOV R0, UR5 ;  /* 0x0000000500007c02 */ /* 0x008fce0008000f00 */
.L_x_178:
[----:B-1----:R1:W2:Y:S02]  /*90a0*/  SYNCS.PHASECHK.TRANS64.TRYWAIT P0, [R0+URZ], R3 ;  /* 0x00000003000075a7 */ /* 0x0022a400080011ff */
[----:B--2---:R-:W-:Y:S05]  /*90b0*/  @!P0 NANOSLEEP.SYNCS 0x989680 ;  /* 0x009896800000895d */ /* 0x004fea0003900000 */
[----:B------:R-:W2:Y:S02]  /*90c0*/  @!P0 SYNCS.PHASECHK.TRANS64 P0, [R0+URZ], R3 ;  /* 0x00000003000085a7 */ /* 0x000ea400080010ff */
[----:B--2---:R-:W-:Y:S05]  /*90d0*/  @!P0 BRA `(.L_x_178) ;  /* 0xfffffffc00f08947 */ /* 0x004fea000383ffff */
[----:B------:R-:W-:Y:S05]  /*90e0*/  BRA `(.L_x_179) ;  /* 0xffffff9c00bc7947 */ /* 0x000fea000383ffff */
.L_x_58:
[----:B---3--:R-:W-:-:S07]  /*90f0*/  MOV R0, UR5 ;  /* 0x0000000500007c02 */ /* 0x008fce0008000f00 */
.L_x_180:
[----:B-1----:R1:W2:Y:S02]  /*9100*/  SYNCS.PHASECHK.TRANS64.TRYWAIT P0, [R0+URZ], R3 ;  /* 0x00000003000075a7 */ /* 0x0022a400080011ff */
[----:B--2---:R-:W-:Y:S05]  /*9110*/  @!P0 NANOSLEEP.SYNCS 0x989680 ;  /* 0x009896800000895d */ /* 0x004fea0003900000 */
[----:B------:R-:W2:Y:S02]  /*9120*/  @!P0 SYNCS.PHASECHK.TRANS64 P0, [R0+URZ], R3 ;  /* 0x00000003000085a7 */ /* 0x000ea400080010ff */
[----:B--2---:R-:W-:Y:S05]  /*9130*/  @!P0 BRA `(.L_x_180) ;  /* 0xfffffffc00f08947 */ /* 0x004fea000383ffff */
[----:B------:R-:W-:Y:S05]  /*9140*/  BRA `(.L_x_181) ;  /* 0xffffff9c00c87947 */ /* 0x000fea000383ffff */
.L_x_59:
[----:B---3--:R-:W-:-:S07]  /*9150*/  MOV R0, UR5 ;  /* 0x0000000500007c02 */ /* 0x008fce0008000f00 */
.L_x_182:
[----:B-1----:R1:W2:Y:S02]  /*9160*/  SYNCS.PHASECHK.TRANS64.TRYWAIT P0, [R0+URZ], R3 ;  /* 0x00000003000075a7 */ /* 0x0022a400080011ff */
[----:B--2---:R-:W-:Y:S05]  /*9170*/  @!P0 NANOSLEEP.SYNCS 0x989680 ;  /* 0x009896800000895d */ /* 0x004fea0003900000 */
[----:B------:R-:W2:Y:S02]  /*9180*/  @!P0 SYNCS.PHASECHK.TRANS64 P0, [R0+URZ], R3 ;  /* 0x00000003000085a7 */ /* 0x000ea400080010ff */
[----:B--2---:R-:W-:Y:S05]  /*9190*/  @!P0 BRA `(.L_x_182) ;  /* 0xfffffffc00f08947 */ /* 0x004fea000383ffff */
[----:B------:R-:W-:Y:S05]  /*91a0*/  BRA `(.L_x_183) ;  /* 0xffffff9c00d47947 */ /* 0x000fea000383ffff */
.L_x_60:
[----:B---3--:R-:W-:-:S07]  /*91b0*/  MOV R0, UR5 ;  /* 0x0000000500007c02 */ /* 0x008fce0008000f00 */
.L_x_184:
[----:B-1----:R1:W2:Y:S02]  /*91c0*/  SYNCS.PHASECHK.TRANS64.TRYWAIT P0, [R0+URZ], R3 ;  /* 0x00000003000075a7 */ /* 0x0022a400080011ff */
[----:B--2---:R-:W-:Y:S05]  /*91d0*/  @!P0 NANOSLEEP.SYNCS 0x989680 ;  /* 0x009896800000895d */ /* 0x004fea0003900000 */
[----:B------:R-:W2:Y:S02]  /*91e0*/  @!P0 SYNCS.PHASECHK.TRANS64 P0, [R0+URZ], R3 ;  /* 0x00000003000085a7 */ /* 0x000ea400080010ff */
[----:B--2---:R-:W-:Y:S05]  /*91f0*/  @!P0 BRA `(.L_x_184) ;  /* 0xfffffffc00f08947 */ /* 0x004fea000383ffff */
[----:B------:R-:W-:Y:S05]  /*9200*/  BRA `(.L_x_185) ;  /* 0xffffff9c00e07947 */ /* 0x000fea000383ffff */
.L_x_61:
[----:B---3--:R-:W-:-:S07]  /*9210*/  MOV R0, UR5 ;  /* 0x0000000500007c02 */ /* 0x008fce0008000f00 */
.L_x_186:
[----:B-1----:R1:W2:Y:S02]  /*9220*/  SYNCS.PHASECHK.TRANS64.TRYWAIT P0, [R0+URZ], R3 ;  /* 0x00000003000075a7 */ /* 0x0022a400080011ff */
[----:B--2---:R-:W-:Y:S05]  /*9230*/  @!P0 NANOSLEEP.SYNCS 0x989680 ;  /* 0x009896800000895d */ /* 0x004fea0003900000 */
[----:B------:R-:W2:Y:S02]  /*9240*/  @!P0 SYNCS.PHASECHK.TRANS64 P0, [R0+URZ], R3 ;  /* 0x00000003000085a7 */ /* 0x000ea400080010ff */
[----:B--2---:R-:W-:Y:S05]  /*9250*/  @!P0 BRA `(.L_x_186) ;  /* 0xfffffffc00f08947 */ /* 0x004fea000383ffff */
[----:B------:R-:W-:Y:S05]  /*9260*/  BRA `(.L_x_187) ;  /* 0xffffff9c00ec7947 */ /* 0x000fea000383ffff */
.L_x_62:
[----:B---3--:R-:W-:-:S07]  /*9270*/  MOV R0, UR5 ;  /* 0x0000000500007c02 */ /* 0x008fce0008000f00 */
.L_x_188:
[----:B-1----:R1:W2:Y:S02]  /*9280*/  SYNCS.PHASECHK.TRANS64.TRYWAIT P0, [R0+URZ], R3 ;  /* 0x00000003000075a7 */ /* 0x0022a400080011ff */
[----:B--2---:R-:W-:Y:S05]  /*9290*/  @!P0 NANOSLEEP.SYNCS 0x989680 ;  /* 0x009896800000895d */ /* 0x004fea0003900000 */
[----:B------:R-:W2:Y:S02]  /*92a0*/  @!P0 SYNCS.PHASECHK.TRANS64 P0, [R0+URZ], R3 ;  /* 0x00000003000085a7 */ /* 0x000ea400080010ff */
[----:B--2---:R-:W-:Y:S05]  /*92b0*/  @!P0 BRA `(.L_x_188) ;  /* 0xfffffffc00f08947 */ /* 0x004fea000383ffff */
[----:B------:R-:W-:Y:S05]  /*92c0*/  BRA `(.L_x_189) ;  /* 0xffffff9c00f87947 */ /* 0x000fea000383ffff */
.L_x_63:
[----:B---3--:R-:W-:-:S07]  /*92d0*/  MOV R0, UR5 ;  /* 0x0000000500007c02 */ /* 0x008fce0008000f00 */
.L_x_190:
[----:B-1----:R1:W2:Y:S02]  /*92e0*/  SYNCS.PHASECHK.TRANS64.TRYWAIT P0, [R0+URZ], R3 ;  /* 0x00000003000075a7 */ /* 0x0022a400080011ff */
[----:B--2---:R-:W-:Y:S05]  /*92f0*/  @!P0 NANOSLEEP.SYNCS 0x989680 ;  /* 0x009896800000895d */ /* 0x004fea0003900000 */
[----:B------:R-:W2:Y:S02]  /*9300*/  @!P0 SYNCS.PHASECHK.TRANS64 P0, [R0+URZ], R3 ;  /* 0x00000003000085a7 */ /* 0x000ea400080010ff */
[----:B--2---:R-:W-:Y:S05]  /*9310*/  @!P0 BRA `(.L_x_190) ;  /* 0xfffffffc00f08947 */ /* 0x004fea000383ffff */
[----:B------:R-:W-:Y:S05]  /*9320*/  BRA `(.L_x_191) ;  /* 0xffffffa000047947 */ /* 0x000fea000383ffff */
.L_x_64:
[----:B---3--:R-:W-:-:S07]  /*9330*/  MOV R0, UR5 ;  /* 0x0000000500007c02 */ /* 0x008fce0008000f00 */
.L_x_192:
[----:B-1----:R1:W2:Y:S02]  /*9340*/  SYNCS.PHASECHK.TRANS64.TRYWAIT P0, [R0+URZ], R3 ;  /* 0x00000003000075a7 */ /* 0x0022a400080011ff */
[----:B--2---:R-:W-:Y:S05]  /*9350*/  @!P0 NANOSLEEP.SYNCS 0x989680 ;  /* 0x009896800000895d */ /* 0x004fea0003900000 */
[----:B------:R-:W2:Y:S02]  /*9360*/  @!P0 SYNCS.PHASECHK.TRANS64 P0, [R0+URZ], R3 ;  /* 0x00000003000085a7 */ /* 0x000ea400080010ff */
[----:B--2---:R-:W-:Y:S05]  /*9370*/  @!P0 BRA `(.L_x_192) ;  /* 0xfffffffc00f08947 */ /* 0x004fea000383ffff */
[----:B------:R-:W-:Y:S05]  /*9380*/  BRA `(.L_x_193) ;  /* 0xffffffa000107947 */ /* 0x000fea000383ffff */
.L_x_65:
[----:B---3--:R-:W-:-:S07]  /*9390*/  MOV R0, UR5 ;  /* 0x0000000500007c02 */ /* 0x008fce0008000f00 */
.L_x_194:
[----:B-1----:R1:W2:Y:S02]  /*93a0*/  SYNCS.PHASECHK.TRANS64.TRYWAIT P0, [R0+URZ], R3 ;  /* 0x00000003000075a7 */ /* 0x0022a400080011ff */
[----:B--2---:R-:W-:Y:S05]  /*93b0*/  @!P0 NANOSLEEP.SYNCS 0x989680 ;  /* 0x009896800000895d */ /* 0x004fea0003900000 */
[----:B------:R-:W2:Y:S02]  /*93c0*/  @!P0 SYNCS.PHASECHK.TRANS64 P0, [R0+URZ], R3 ;  /* 0x00000003000085a7 */ /* 0x000ea400080010ff */
[----:B--2---:R-:W-:Y:S05]  /*93d0*/  @!P0 BRA `(.L_x_194) ;  /* 0xfffffffc00f08947 */ /* 0x004fea000383ffff */
[----:B------:R-:W-:Y:S05]  /*93e0*/  BRA `(.L_x_195) ;  /* 0xffffffa0001c7947 */ /* 0x000fea000383ffff */
.L_x_66:
[----:B---3--:R-:W-:-:S07]  /*93f0*/  MOV R0, UR5 ;  /* 0x0000000500007c02 */ /* 0x008fce0008000f00 */
.L_x_196:
[----:B-1----:R1:W2:Y:S02]  /*9400*/  SYNCS.PHASECHK.TRANS64.TRYWAIT P0, [R0+URZ], R3 ;  /* 0x00000003000075a7 */ /* 0x0022a400080011ff */
[----:B--2---:R-:W-:Y:S05]  /*9410*/  @!P0 NANOSLEEP.SYNCS 0x989680 ;  /* 0x009896800000895d */ /* 0x004fea0003900000 */
[----:B------:R-:W2:Y:S02]  /*9420*/  @!P0 SYNCS.PHASECHK.TRANS64 P0, [R0+URZ], R3 ;  /* 0x00000003000085a7 */ /* 0x000ea400080010ff */
[----:B--2---:R-:W-:Y:S05]  /*9430*/  @!P0 BRA `(.L_x_196) ;  /* 0xfffffffc00f08947 */ /* 0x004fea000383ffff */
[----:B------:R-:W-:Y:S05]  /*9440*/  BRA `(.L_x_197) ;  /* 0xffffffa000287947 */ /* 0x000fea000383ffff */
.L_x_67:
[----:B---3--:R-:W-:-:S07]  /*9450*/  MOV R0, UR5 ;  /* 0x0000000500007c02 */ /* 0x008fce0008000f00 */
.L_x_198:
[----:B-1----:R1:W2:Y:S02]  /*9460*/  SYNCS.PHASECHK.TRANS64.TRYWAIT P0, [R0+URZ], R3 ;  /* 0x00000003000075a7 */ /* 0x0022a400080011ff */
[----:B--2---:R-:W-:Y:S05]  /*9470*/  @!P0 NANOSLEEP.SYNCS 0x989680 ;  /* 0x009896800000895d */ /* 0x004fea0003900000 */
[----:B------:R-:W2:Y:S02]  /*9480*/  @!P0 SYNCS.PHASECHK.TRANS64 P0, [R0+URZ], R3 ;  /* 0x00000003000085a7 */ /* 0x000ea400080010ff */
[----:B--2---:R-:W-:Y:S05]  /*9490*/  @!P0 BRA `(.L_x_198) ;  /* 0xfffffffc00f08947 */ /* 0x004fea000383ffff */
[----:B------:R-:W-:Y:S05]  /*94a0*/  BRA `(.L_x_199) ;  /* 0xffffffa000347947 */ /* 0x000fea000383ffff */
.L_x_68:
[----:B---3--:R-:W-:-:S07]  /*94b0*/  MOV R0, UR5 ;  /* 0x0000000500007c02 */ /* 0x008fce0008000f00 */
.L_x_200:
[----:B-1----:R1:W2:Y:S02]  /*94c0*/  SYNCS.PHASECHK.TRANS64.TRYWAIT P0, [R0+URZ], R3 ;  /* 0x00000003000075a7 */ /* 0x0022a400080011ff */
[----:B--2---:R-:W-:Y:S05]  /*94d0*/  @!P0 NANOSLEEP.SYNCS 0x989680 ;  /* 0x009896800000895d */ /* 0x004fea0003900000 */
[----:B------:R-:W2:Y:S02]  /*94e0*/  @!P0 SYNCS.PHASECHK.TRANS64 P0, [R0+URZ], R3 ;  /* 0x00000003000085a7 */ /* 0x000ea400080010ff */
[----:B--2---:R-:W-:Y:S05]  /*94f0*/  @!P0 BRA `(.L_x_200) ;  /* 0xfffffffc00f08947 */ /* 0x004fea000383ffff */
[----:B------:R-:W-:Y:S05]  /*9500*/  BRA `(.L_x_201) ;  /* 0xffffffa000407947 */ /* 0x000fea000383ffff */
.L_x_71:
[----:B-1----:R1:W2:Y:S02]  /*9510*/  SYNCS.PHASECHK.TRANS64.TRYWAIT P0, [R0+URZ+0x230], R4 ;  /* 0x00023004000075a7 */ /* 0x0022a400080011ff */
[----:B--2---:R-:W-:Y:S05]  /*9520*/  @!P0 NANOSLEEP.SYNCS 0x989680 ;  /* 0x009896800000895d */ /* 0x004fea0003900000 */
[----:B------:R-:W2:Y:S02]  /*9530*/  @!P0 SYNCS.PHASECHK.TRANS64 P0, [R0+URZ+0x230], R4 ;  /* 0x00023004000085a7 */ /* 0x000ea400080010ff */
[----:B--2---:R-:W-:Y:S05]  /*9540*/  @!P0 BRA `(.L_x_71) ;  /* 0xfffffffc00f08947 */ /* 0x004fea000383ffff */
[----:B------:R-:W-:Y:S05]  /*9550*/  BRA `(.L_x_202) ;  /* 0xffffffa0009c7947 */ /* 0x000fea000383ffff */
.L_x_72:
[----:B------:R-:W-:-:S07]  /*9560*/  MOV R0, UR5 ;  /* 0x0000000500007c02 */ /* 0x000fce0008000f00 */
.L_x_203:
[----:B-1----:R1:W2:Y:S02]  /*9570*/  SYNCS.PHASECHK.TRANS64.TRYWAIT P0, [R0+URZ+0x1e0], R5 ;  /* 0x0001e005000075a7 */ /* 0x0022a400080011ff */
[----:B--2---:R-:W-:Y:S05]  /*9580*/  @!P0 NANOSLEEP.SYNCS 0x989680 ;  /* 0x009896800000895d */ /* 0x004fea0003900000 */
[----:B------:R-:W2:Y:S02]  /*9590*/  @!P0 SYNCS.PHASECHK.TRANS64 P0, [R0+URZ+0x1e0], R5 ;  /* 0x0001e005000085a7 */ /* 0x000ea400080010ff */
[----:B--2---:R-:W-:Y:S05]  /*95a0*/  @!P0 BRA `(.L_x_203) ;  /* 0xfffffffc00f08947 */ /* 0x004fea000383ffff */
[----:B------:R-:W-:Y:S05]  /*95b0*/  BRA `(.L_x_204) ;  /* 0xffffffa000ac7947 */ /* 0x000fea000383ffff */
.L_x_73:
[----:B-1----:R1:W2:Y:S02]  /*95c0*/  SYNCS.PHASECHK.TRANS64.TRYWAIT P1, [R0+URZ+0x1d0], R4 ;  /* 0x0001d004000075a7 */ /* 0x0022a400080211ff */
[----:B--2---:R-:W-:Y:S05]  /*95d0*/  @!P1 NANOSLEEP.SYNCS 0x989680 ;  /* 0x009896800000995d */ /* 0x004fea0003900000 */
[----:B------:R-:W2:Y:S02]  /*95e0*/  @!P1 SYNCS.PHASECHK.TRANS64 P1, [R0+URZ+0x1d0], R4 ;  /* 0x0001d004000095a7 */ /* 0x000ea400080210ff */
[----:B--2---:R-:W-:Y:S05]  /*95f0*/  @!P1 BRA `(.L_x_73) ;  /* 0xfffffffc00f09947 */ /* 0x004fea000383ffff */
[----:B------:R-:W-:Y:S05]  /*9600*/  BRA `(.L_x_205) ;  /* 0xffffffa000dc7947 */ /* 0x000fea000383ffff */
.L_x_76:
[----:B------:R-:W-:-:S07]  /*9610*/  MOV R0, UR5 ;  /* 0x0000000500007c02 */ /* 0x000fce0008000f00 */
.L_x_206:
[----:B-1----:R1:W2:Y:S02]  /*9620*/  SYNCS.PHASECHK.TRANS64.TRYWAIT P0, [R0+URZ+0x1e0], R2 ;  /* 0x0001e002000075a7 */ /* 0x0022a400080011ff */
[----:B--2---:R-:W-:Y:S05]  /*9630*/  @!P0 NANOSLEEP.SYNCS 0x989680 ;  /* 0x009896800000895d */ /* 0x004fea0003900000 */
[----:B------:R-:W2:Y:S02]  /*9640*/  @!P0 SYNCS.PHASECHK.TRANS64 P0, [R0+URZ+0x1e0], R2 ;  /* 0x0001e002000085a7 */ /* 0x000ea400080010ff */
[----:B--2---:R-:W-:Y:S05]  /*9650*/  @!P0 BRA `(.L_x_206) ;  /* 0xfffffffc00f08947 */ /* 0x004fea000383ffff */
[----:B------:R-:W-:Y:S05]  /*9660*/  BRA `(.L_x_75) ;  /* 0xffffffa400307947 */ /* 0x000fea000383ffff */
.L_x_85:
[----:B-1----:R-:W-:-:S04]  /*9670*/  MOV R4, UR6 ;  /* 0x0000000600047c02 */ /* 0x002fc80008000f00 */
[----:B------:R1:W2:Y:S03]  /*9680*/  SYNCS.PHASECHK.TRANS64.TRYWAIT P0, [R4+URZ+0x8], R5 ;  /* 0x00000805040075a7 */ /* 0x0002a600080011ff */
[----:B--2---:R-:W-:Y:S05]  /*9690*/  @!P0 NANOSLEEP.SYNCS 0x989680 ;  /* 0x009896800000895d */ /* 0x004fea0003900000 */
[----:B------:R-:W2:Y:S02]  /*96a0*/  @!P0 SYNCS.PHASECHK.TRANS64 P0, [R4+URZ+0x8], R5 ;  /* 0x00000805040085a7 */ /* 0x000ea400080010ff */
[----:B--2---:R-:W-:Y:S05]  /*96b0*/  @!P0 BRA `(.L_x_85) ;  /* 0xfffffffc00ec8947 */ /* 0x004fea000383ffff */
[----:B------:R-:W-:Y:S05]  /*96c0*/  BRA `(.L_x_84) ;  /* 0xffffffa400e47947 */ /* 0x000fea000383ffff */
.L_x_87:
[----:B------:R-:W-:Y:S01]  /*96d0*/  BSSY B0, `(.L_x_207) ;  /* 0x0000006000007945 */ /* 0x000fe20003800000 */
[----:B------:R-:W-:-:S07]  /*96e0*/  MOV R15, 0xffffffff ;  /* 0xffffffff000f7802 */ /* 0x000fce0000000f00 */
[----:B-1---5:R-:W-:Y:S05]  /*96f0*/  WARPSYNC.COLLECTIVE R15, `(.L_x_208) ;  /* 0x000000000f0c7348 */ /* 0x022fea0003c00000 */
[----:B------:R-:W-:Y:S02]  /*9700*/  ELECT P6, UR79, PT ;  /* 0x00000000004f782f */ /* 0x000fe400038c0000 */
[----:B------:R-:W-:Y:S01]  /*9710*/  MOV R14, UR79 ;  /* 0x0000004f000e7c02 */ /* 0x000fe20008000f00 */
[----:B-1---5:R-:W-:Y:S10]  /*9720*/  ENDCOLLECTIVE ;  /* 0x000000000000791b */ /* 0x022ff40003800000 */
.L_x_208:
[----:B------:R-:W-:Y:S05]  /*9730*/  BSYNC B0 ;  /* 0x0000000000007941 */ /* 0x000fea0003800000 */
.L_x_207:
[----:B------:R-:W-:Y:S05]  /*9740*/  BRA `(.L_x_209) ;  /* 0xffffffa800147947 */ /* 0x000fea000383ffff */
.L_x_89:
[----:B-1----:R-:W-:-:S04]  /*9750*/  MOV R2, UR6 ;  /* 0x0000000600027c02 */ /* 0x002fc80008000f00 */
[----:B------:R1:W2:Y:S03]  /*9760*/  SYNCS.PHASECHK.TRANS64.TRYWAIT P0, [R2+URZ+0x8], R3 ;  /* 0x00000803020075a7 */ /* 0x0002a600080011ff */
[----:B--2---:R-:W-:Y:S05]  /*9770*/  @!P0 NANOSLEEP.SYNCS 0x989680 ;  /* 0x009896800000895d */ /* 0x004fea0003900000 */
[----:B------:R-:W2:Y:S02]  /*9780*/  @!P0 SYNCS.PHASECHK.TRANS64 P0, [R2+URZ+0x8], R3 ;  /* 0x00000803020085a7 */ /* 0x000ea400080010ff */
[----:B--2---:R-:W-:Y:S05]  /*9790*/  @!P0 BRA `(.L_x_89) ;  /* 0xfffffffc00ec8947 */ /* 0x004fea000383ffff */
[----:B------:R-:W-:Y:S05]  /*97a0*/  BRA `(.L_x_88) ;  /* 0xffffffa800187947 */ /* 0x000fea000383ffff */
.L_x_90:
[----:B-1----:R1:W2:Y:S02]  /*97b0*/  SYNCS.PHASECHK.TRANS64.TRYWAIT P0, [R0+URZ+0x1d0], R4 ;  /* 0x0001d004000075a7 */ /* 0x0022a400080011ff */
[----:B--2---:R-:W-:Y:S05]  /*97c0*/  @!P0 NANOSLEEP.SYNCS 0x989680 ;  /* 0x009896800000895d */ /* 0x004fea0003900000 */
[----:B------:R-:W2:Y:S02]  /*97d0*/  @!P0 SYNCS.PHASECHK.TRANS64 P0, [R0+URZ+0x1d0], R4 ;  /* 0x0001d004000085a7 */ /* 0x000ea400080010ff */
[----:B--2---:R-:W-:Y:S05]  /*97e0*/  @!P0 BRA `(.L_x_90) ;  /* 0xfffffffc00f08947 */ /* 0x004fea000383ffff */
[----:B------:R-:W-:Y:S05]  /*97f0*/  BRA `(.L_x_210) ;  /* 0xffffffa800f47947 */ /* 0x000fea000383ffff */
.L_x_92:
[----:B------:R-:W-:-:S07]  /*9800*/  MOV R0, UR10 ;  /* 0x0000000a00007c02 */ /* 0x000fce0008000f00 */
.L_x_211:
[----:B-1----:R1:W2:Y:S02]  /*9810*/  SYNCS.PHASECHK.TRANS64.TRYWAIT P0, [R0+URZ+0x210], R4 ;  /* 0x00021004000075a7 */ /* 0x0022a400080011ff */
[----:B--2---:R-:W-:Y:S05]  /*9820*/  @!P0 NANOSLEEP.SYNCS 0x989680 ;  /* 0x009896800000895d */ /* 0x004fea0003900000 */
[----:B------:R-:W2:Y:S02]  /*9830*/  @!P0 SYNCS.PHASECHK.TRANS64 P0, [R0+URZ+0x210], R4 ;  /* 0x00021004000085a7 */ /* 0x000ea400080010ff */
[----:B--2---:R-:W-:Y:S05]  /*9840*/  @!P0 BRA `(.L_x_211) ;  /* 0xfffffffc00f08947 */ /* 0x004fea000383ffff */
[----:B------:R-:W-:Y:S05]  /*9850*/  BRA `(.L_x_212) ;  /* 0xffffffac00407947 */ /* 0x000fea000383ffff */
.L_x_95:
[----:B------:R-:W-:Y:S07]  /*9860*/  MOV R0, UR9 ;  /* 0x0000000900007c02 */ /* 0x000fee0008000f00 */
.L_x_213:
[----:B-1----:R1:W2:Y:S02]  /*9870*/  SYNCS.PHASECHK.TRANS64.TRYWAIT P0, [R0+URZ], R4 ;  /* 0x00000004000075a7 */ /* 0x0022a400080011ff */
[----:B--2---:R-:W-:Y:S05]  /*9880*/  @!P0 NANOSLEEP.SYNCS 0x989680 ;  /* 0x009896800000895d */ /* 0x004fea0003900000 */
[----:B------:R-:W2:Y:S02]  /*9890*/  @!P0 SYNCS.PHASECHK.TRANS64 P0, [R0+URZ], R4 ;  /* 0x00000004000085a7 */ /* 0x000ea400080010ff */
[----:B--2---:R-:W-:Y:S05]  /*98a0*/  @!P0 BRA `(.L_x_213) ;  /* 0xfffffffc00f08947 */ /* 0x004fea000383ffff */
[----:B------:R-:W-:Y:S05]  /*98b0*/  BRA `(.L_x_94) ;  /* 0xffffffac00547947 */ /* 0x000fea000383ffff */
.L_x_99:
[----:B-1----:R-:W-:-:S07]  /*98c0*/  MOV R0, UR7 ;  /* 0x0000000700007c02 */ /* 0x002fce0008000f00 */
.L_x_214:
[----:B-1----:R1:W2:Y:S02]  /*98d0*/  SYNCS.PHASECHK.TRANS64.TRYWAIT P0, [R0+URZ], R2 ;  /* 0x00000002000075a7 */ /* 0x0022a400080011ff */
[----:B--2---:R-:W-:Y:S05]  /*98e0*/  @!P0 NANOSLEEP.SYNCS 0x989680 ;  /* 0x009896800000895d */ /* 0x004fea0003900000 */
[----:B------:R-:W2:Y:S02]  /*98f0*/  @!P0 SYNCS.PHASECHK.TRANS64 P0, [R0+URZ], R2 ;  /* 0x00000002000085a7 */ /* 0x000ea400080010ff */
[----:B--2---:R-:W-:Y:S05]  /*9900*/  @!P0 BRA `(.L_x_214) ;  /* 0xfffffffc00f08947 */ /* 0x004fea000383ffff */
[----:B------:R-:W-:Y:S05]  /*9910*/  BRA `(.L_x_215) ;  /* 0xffffffb000207947 */ /* 0x000fea000383ffff */
.L_x_100:
[----:B------:R-:W-:-:S07]  /*9920*/  MOV R0, UR7 ;  /* 0x0000000700007c02 */ /* 0x000fce0008000f00 */
.L_x_216:
[----:B-1----:R1:W2:Y:S02]  /*9930*/  SYNCS.PHASECHK.TRANS64.TRYWAIT P0, [R0+URZ], R3 ;  /* 0x00000003000075a7 */ /* 0x0022a400080011ff */
[----:B--2---:R-:W-:Y:S05]  /*9940*/  @!P0 NANOSLEEP.SYNCS 0x989680 ;  /* 0x009896800000895d */ /* 0x004fea0003900000 */
[----:B------:R-:W2:Y:S02]  /*9950*/  @!P0 SYNCS.PHASECHK.TRANS64 P0, [R0+URZ], R3 ;  /* 0x00000003000085a7 */ /* 0x000ea400080010ff */
[----:B--2---:R-:W-:Y:S05]  /*9960*/  @!P0 BRA `(.L_x_216) ;  /* 0xfffffffc00f08947 */ /* 0x004fea000383ffff */
[----:B------:R-:W-:Y:S05]  /*9970*/  BRA `(.L_x_217) ;  /* 0xffffffb0002c7947 */ /* 0x000fea000383ffff */
.L_x_101:
[----:B------:R-:W-:-:S07]  /*9980*/  MOV R0, UR7 ;  /* 0x0000000700007c02 */ /* 0x000fce0008000f00 */
.L_x_218:
[----:B-1----:R1:W2:Y:S02]  /*9990*/  SYNCS.PHASECHK.TRANS64.TRYWAIT P0, [R0+URZ], R3 ;  /* 0x00000003000075a7 */ /* 0x0022a400080011ff */
[----:B--2---:R-:W-:Y:S05]  /*99a0*/  @!P0 NANOSLEEP.SYNCS 0x989680 ;  /* 0x009896800000895d */ /* 0x004fea0003900000 */
[----:B------:R-:W2:Y:S02]  /*99b0*/  @!P0 SYNCS.PHASECHK.TRANS64 P0, [R0+URZ], R3 ;  /* 0x00000003000085a7 */ /* 0x000ea400080010ff */
[----:B--2---:R-:W-:Y:S05]  /*99c0*/  @!P0 BRA `(.L_x_218) ;  /* 0xfffffffc00f08947 */ /* 0x004fea000383ffff */
[----:B------:R-:W-:Y:S05]  /*99d0*/  BRA `(.L_x_219) ;  /* 0xffffffb000387947 */ /* 0x000fea000383ffff */
.L_x_104:
[----:B------:R-:W-:-:S07]  /*99e0*/  MOV R0, UR8 ;  /* 0x0000000800007c02 */ /* 0x000fce0008000f00 */
.L_x_220:
[----:B-1----:R1:W2:Y:S02]  /*99f0*/  SYNCS.PHASECHK.TRANS64.TRYWAIT P1, [R0+URZ+0x250], R2 ;  /* 0x00025002000075a7 */ /* 0x0022a400080211ff */
[----:B--2---:R-:W-:Y:S05]  /*9a00*/  @!P1 NANOSLEEP.SYNCS 0x989680 ;  /* 0x009896800000995d */ /* 0x004fea0003900000 */
[----:B------:R-:W2:Y:S02]  /*9a10*/  @!P1 SYNCS.PHASECHK.TRANS64 P1, [R0+URZ+0x250], R2 ;  /* 0x00025002000095a7 */ /* 0x000ea400080210ff */
[----:B--2---:R-:W-:Y:S05]  /*9a20*/  @!P1 BRA `(.L_x_220) ;  /* 0xfffffffc00f09947 */ /* 0x004fea000383ffff */
[----:B------:R-:W-:Y:S05]  /*9a30*/  BRA `(.L_x_221) ;  /* 0xffffffb000847947 */ /* 0x000fea000383ffff */
.L_x_109:
[----:B--2---:R2:W4:Y:S02]  /*9a40*/  SYNCS.PHASECHK.TRANS64.TRYWAIT P0, [R0+URZ+0x1d0], R2 ;  /* 0x0001d002000075a7 */ /* 0x00452400080011ff */
[----:B----4-:R-:W-:Y:S05]  /*9a50*/  @!P0 NANOSLEEP.SYNCS 0x989680 ;  /* 0x009896800000895d */ /* 0x010fea0003900000 */
[----:B------:R-:W4:Y:S02]  /*9a60*/  @!P0 SYNCS.PHASECHK.TRANS64 P0, [R0+URZ+0x1d0], R2 ;  /* 0x0001d002000085a7 */ /* 0x000f2400080010ff */
[----:B----4-:R-:W-:Y:S05]  /*9a70*/  @!P0 BRA `(.L_x_109) ;  /* 0xfffffffc00f08947 */ /* 0x010fea000383ffff */
[----:B------:R-:W-:Y:S05]  /*9a80*/  BRA `(.L_x_222) ;  /* 0xffffffb400907947 */ /* 0x000fea000383ffff */
.L_x_112:
[----:B------:R-:W-:Y:S07]  /*9a90*/  MOV R0, UR6 ;  /* 0x0000000600007c02 */ /* 0x000fee0008000f00 */
.L_x_223:
[----:B--2---:R2:W4:Y:S02]  /*9aa0*/  SYNCS.PHASECHK.TRANS64.TRYWAIT P0, [R0+URZ+0x1c8], R2 ;  /* 0x0001c802000075a7 */ /* 0x00452400080011ff */
[----:B----4-:R-:W-:Y:S05]  /*9ab0*/  @!P0 NANOSLEEP.SYNCS 0x989680 ;  /* 0x009896800000895d */ /* 0x010fea0003900000 */
[----:B------:R-:W4:Y:S02]  /*9ac0*/  @!P0 SYNCS.PHASECHK.TRANS64 P0, [R0+URZ+0x1c8], R2 ;  /* 0x0001c802000085a7 */ /* 0x000f2400080010ff */
[----:B----4-:R-:W-:Y:S05]  /*9ad0*/  @!P0 BRA `(.L_x_223) ;  /* 0xfffffffc00f08947 */ /* 0x010fea000383ffff */
[----:B------:R-:W-:Y:S05]  /*9ae0*/  BRA `(.L_x_111) ;  /* 0xffffffb800707947 */ /* 0x000fea000383ffff */
.L_x_115:
[----:B------:R-:W-:Y:S07]  /*9af0*/  MOV R0, UR6 ;  /* 0x0000000600007c02 */ /* 0x000fee0008000f00 */
.L_x_224:
[----:B-1----:R1:W2:Y:S02]  /*9b00*/  SYNCS.PHASECHK.TRANS64.TRYWAIT P0, [R0+URZ+0x1b0], R14 ;  /* 0x0001b00e000075a7 */ /* 0x0022a400080011ff */
[----:B--2---:R-:W-:Y:S05]  /*9b10*/  @!P0 NANOSLEEP.SYNCS 0x989680 ;  /* 0x009896800000895d */ /* 0x004fea0003900000 */
[----:B------:R-:W2:Y:S02]  /*9b20*/  @!P0 SYNCS.PHASECHK.TRANS64 P0, [R0+URZ+0x1b0], R14 ;  /* 0x0001b00e000085a7 */ /* 0x000ea400080010ff */
[----:B--2---:R-:W-:Y:S05]  /*9b30*/  @!P0 BRA `(.L_x_224) ;  /* 0xfffffffc00f08947 */ /* 0x004fea000383ffff */
[----:B------:R-:W-:Y:S05]  /*9b40*/  BRA `(.L_x_225) ;  /* 0xffffffb800e87947 */ /* 0x000fea000383ffff */
.L_x_116:
[----:B------:R-:W-:Y:S07]  /*9b50*/  MOV R0, UR6 ;  /* 0x0000000600007c02 */ /* 0x000fee0008000f00 */
.L_x_226:
[----:B-1----:R1:W2:Y:S02]  /*9b60*/  SYNCS.PHASECHK.TRANS64.TRYWAIT P0, [R0+URZ+0x1b8], R14 ;  /* 0x0001b80e000075a7 */ /* 0x0022a400080011ff */
[----:B--2---:R-:W-:Y:S05]  /*9b70*/  @!P0 NANOSLEEP.SYNCS 0x989680 ;  /* 0x009896800000895d */ /* 0x004fea0003900000 */
[----:B------:R-:W2:Y:S02]  /*9b80*/  @!P0 SYNCS.PHASECHK.TRANS64 P0, [R0+URZ+0x1b8], R14 ;  /* 0x0001b80e000085a7 */ /* 0x000ea400080010ff */
[----:B--2---:R-:W-:Y:S05]  /*9b90*/  @!P0 BRA `(.L_x_226) ;  /* 0xfffffffc00f08947 */ /* 0x004fea000383ffff */
[----:B------:R-:W-:Y:S05]  /*9ba0*/  BRA `(.L_x_227) ;  /* 0xffffffbc00807947 */ /* 0x000fea000383ffff */
.L_x_118:
[----:B------:R-:W-:-:S07]  /*9bb0*/  MOV R0, UR6 ;  /* 0x0000000600007c02 */ /* 0x000fce0008000f00 */
.L_x_228:
[----:B-1----:R1:W4:Y:S02]  /*9bc0*/  SYNCS.PHASECHK.TRANS64.TRYWAIT P0, [R0+URZ+0x1b0], R2 ;  /* 0x0001b002000075a7 */ /* 0x00232400080011ff */
[----:B----4-:R-:W-:Y:S05]  /*9bd0*/  @!P0 NANOSLEEP.SYNCS 0x989680 ;  /* 0x009896800000895d */ /* 0x010fea0003900000 */
[----:B------:R-:W4:Y:S02]  /*9be0*/  @!P0 SYNCS.PHASECHK.TRANS64 P0, [R0+URZ+0x1b0], R2 ;  /* 0x0001b002000085a7 */ /* 0x000f2400080010ff */
[----:B----4-:R-:W-:Y:S05]  /*9bf0*/  @!P0 BRA `(.L_x_228) ;  /* 0xfffffffc00f08947 */ /* 0x010fea000383ffff */
[----:B------:R-:W-:Y:S05]  /*9c00*/  BRA `(.L_x_229) ;  /* 0xffffffc000087947 */ /* 0x000fea000383ffff */
.L_x_120:
[----:B--2---:R2:W3:Y:S02]  /*9c10*/  SYNCS.PHASECHK.TRANS64.TRYWAIT P0, [R0+URZ+0x1d0], R2 ;  /* 0x0001d002000075a7 */ /* 0x0044e400080011ff */
[----:B---3--:R-:W-:Y:S05]  /*9c20*/  @!P0 NANOSLEEP.SYNCS 0x989680 ;  /* 0x009896800000895d */ /* 0x008fea0003900000 */
[----:B------:R-:W3:Y:S02]  /*9c30*/  @!P0 SYNCS.PHASECHK.TRANS64 P0, [R0+URZ+0x1d0], R2 ;  /* 0x0001d002000085a7 */ /* 0x000ee400080010ff */
[----:B---3--:R-:W-:Y:S05]  /*9c40*/  @!P0 BRA `(.L_x_120) ;  /* 0xfffffffc00f08947 */ /* 0x008fea000383ffff */
[----:B------:R-:W-:Y:S05]  /*9c50*/  BRA `(.L_x_230) ;  /* 0xffffffc000e87947 */ /* 0x000fea000383ffff */
.L_x_133:
[----:B-1----:R1:W2:Y:S02]  /*9c60*/  SYNCS.PHASECHK.TRANS64.TRYWAIT P0, [R0+URZ+0x1a0], R3 ;  /* 0x0001a003000075a7 */ /* 0x0022a400080011ff */
[----:B--2---:R-:W-:Y:S05]  /*9c70*/  @!P0 NANOSLEEP.SYNCS 0x989680 ;  /* 0x009896800000895d */ /* 0x004fea0003900000 */
[----:B------:R-:W2:Y:S02]  /*9c80*/  @!P0 SYNCS.PHASECHK.TRANS64 P0, [R0+URZ+0x1a0], R3 ;  /* 0x0001a003000085a7 */ /* 0x000ea400080010ff */
[----:B--2---:R-:W-:Y:S05]  /*9c90*/  @!P0 BRA `(.L_x_133) ;  /* 0xfffffffc00f08947 */ /* 0x004fea000383ffff */
[----:B------:R-:W-:Y:S05]  /*9ca0*/  BRA `(.L_x_132) ;  /* 0xffffffd0007c7947 */ /* 0x000fea000383ffff */
.L_x_135:
[----:B-1----:R1:W2:Y:S02]  /*9cb0*/  SYNCS.PHASECHK.TRANS64.TRYWAIT P1, [R115+URZ+0x1f0], R5 ;  /* 0x0001f005730075a7 */ /* 0x0022a400080211ff */
[----:B--2---:R-:W-:Y:S05]  /*9cc0*/  @!P1 NANOSLEEP.SYNCS 0x989680 ;  /* 0x009896800000995d */ /* 0x004fea0003900000 */
[----:B------:R-:W2:Y:S02]  /*9cd0*/  @!P1 SYNCS.PHASECHK.TRANS64 P1, [R115+URZ+0x1f0], R5 ;  /* 0x0001f005730095a7 */ /* 0x000ea400080210ff */
[----:B--2---:R-:W-:Y:S05]  /*9ce0*/  @!P1 BRA `(.L_x_135) ;  /* 0xfffffffc00f09947 */ /* 0x004fea000383ffff */
[----:B------:R-:W-:Y:S05]  /*9cf0*/  BRA `(.L_x_134) ;  /* 0xffffffd000d07947 */ /* 0x000fea000383ffff */
.L_x_143:
[----:B--2---:R2:W3:Y:S02]  /*9d00*/  SYNCS.PHASECHK.TRANS64.TRYWAIT P0, [R3+URZ+0x1a0], R0 ;  /* 0x0001a000030075a7 */ /* 0x0044e400080011ff */
[----:B---3--:R-:W-:Y:S05]  /*9d10*/  @!P0 NANOSLEEP.SYNCS 0x989680 ;  /* 0x009896800000895d */ /* 0x008fea0003900000 */
[----:B------:R-:W3:Y:S02]  /*9d20*/  @!P0 SYNCS.PHASECHK.TRANS64 P0, [R3+URZ+0x1a0], R0 ;  /* 0x0001a000030085a7 */ /* 0x000ee400080010ff */
[----:B---3--:R-:W-:Y:S05]  /*9d30*/  @!P0 BRA `(.L_x_143) ;  /* 0xfffffffc00f08947 */ /* 0x008fea000383ffff */
[----:B------:R-:W-:Y:S05]  /*9d40*/  BRA `(.L_x_142) ;  /* 0xffffffdc00d47947 */ /* 0x000fea000383ffff */
        .weak           $__internal_0_$__cuda_sm10x_tcgen05_guardrail_trap_col_being_dealloced_not_returned_by_alloc
        .type           $__internal_0_$__cuda_sm10x_tcgen05_guardrail_trap_col_being_dealloced_not_returned_by_alloc,@function
        .size           $__internal_0_$__cuda_sm10x_tcgen05_guardrail_trap_col_being_dealloced_not_returned_by_alloc,($__internal_1_$__cuda_sm10x_tcgen05_guardrail_trap_phase_invalid_during_alloc - $__internal_0_$__cuda_sm10x_tcgen05_guardrail_trap_col_being_dealloced_not_returned_by_alloc)
$__internal_0_$__cuda_sm10x_tcgen05_guardrail_trap_col_being_dealloced_not_returned_by_alloc:
[----:B------:R-:W-:Y:S05]  /*9d50*/  BPT.TRAP 0x1 ;  /* 0x000000040000795c */ /* 0x000fea0000300000 */
[----:B------:R-:W-:-:S04]  /*9d60*/  HFMA2 R3, -RZ, RZ, 0, 0 ;  /* 0x00000000ff037431 */ /* 0x000fc800000001ff */
[----:B------:R-:W-:Y:S05]  /*9d70*/  RET.REL.NODEC R2 `(_ZN7cutlass13device_kernelINS_4gemm6kernel13GemmUniversalIN4cute5tupleIJiiiiEEENS1_10collective13CollectiveMmaINS1_35MainloopSm100TmaUmmaWarpSpecializedILi26ELi2ELi4ENS5_IJNS4_1CILi2EEENSA_ILi1EEESC_EEEEENS5_IJNSA_ILi128EEESF_NSA_ILi64EEEEEENS_12float_e4m3_tENS5_IJlSC_lEEESI_SJ_NS4_8TiledMMAINS4_8MMA_AtomIJNS4_10MMA_TraitsINS4_25SM100_MMA_F8F6F4_2x1SM_SSEJSI_SI_fSF_SF_NS4_17integral_constantINS4_4UMMA5MajorELSQ_0EEESR_NSO_INSP_7ScaleInELSS_0EEEST_EEEEEENS4_6LayoutINS5_IJSC_SC_SC_EEENS5_IJNSA_ILi0EEESY_SY_EEEEENS5_IJNS4_10UnderscoreES11_S11_EEEEENS4_18SM100_TMA_2SM_LOADENS4_14ComposedLayoutINS4_7SwizzleILi2ELi4ELi3EEENS4_18smem_ptr_flag_bitsILi8EEENSW_INS5_IJNSA_ILi8EEESG_EEENS5_IJSG_SC_EEEEEEEvNS4_8identityES14_S1E_vS1F_EENS_8epilogue10collective18CollectiveEpilogueINS1H_23Sm100TmaWarpSpecializedILi2ELi2ELi32ELb0ELb0EEEJNS5_IJSG_SF_SG_EEENS5_IJNSW_ISG_SC_EENSW_INS5_IJNSA_ILi32EEESB_EEENS5_IJSC_SG_EEEEEEEESI_SJ_SI_SJ_NS1H_6fusion15FusionCallbacksIS1L_NS1T_23LinCombPerRowBiasEltActINS1H_6thread4ReLuESI_fSI_SI_fLi16ELNS_15FloatRoundStyleE2EEES1M_S1S_JEEENS4_5SM1004TMEM4LOAD26SM100_TMEM_LOAD_32dp32b32xENS4_13SM90_TMA_LOADENS15_INS16_ILi1ELi4ELi3EEES19_NSW_INS5_IJS1A_S1O_EEENS5_IJS1O_SC_EEEEEEENS4_39AutoVectorizingCopyWithAssumedAlignmentILi128EEENS4_14SM90_TMA_STOREES2A_S2C_S2C_EEEvvEEEEvNT_6ParamsE) ;  /* 0xffffff6002a07950 */ /* 0x000fea0003c3ffff */
        .weak           $__internal_1_$__cuda_sm10x_tcgen05_guardrail_trap_phase_invalid_during_alloc
        .type           $__internal_1_$__cuda_sm10x_tcgen05_guardrail_trap_phase_invalid_during_alloc,@function
        .size           $__internal_1_$__cuda_sm10x_tcgen05_guardrail_trap_phase_invalid_during_alloc,($__internal_2_$__cuda_sm10x_tcgen05_guardrail_trap_unallocated_columns_being_dealloced - $__internal_1_$__cuda_sm10x_tcgen05_guardrail_trap_phase_invalid_during_alloc)
$__internal_1_$__cuda_sm10x_tcgen05_guardrail_trap_phase_invalid_during_alloc:
[----:B------:R-:W-:Y:S05]  /*9d80*/  BPT.TRAP 0x1 ;  /* 0x000000040000795c */ /* 0x000fea0000300000 */
[----:B------:R-:W-:-:S04]  /*9d90*/  MOV R3, 0x0 ;  /* 0x0000000000037802 */ /* 0x000fc80000000f00 */
[----:B------:R-:W-:Y:S05]  /*9da0*/  RET.REL.NODEC R2 `(_ZN7cutlass13device_kernelINS_4gemm6kernel13GemmUniversalIN4cute5tupleIJiiiiEEENS1_10collective13CollectiveMmaINS1_35MainloopSm100TmaUmmaWarpSpecializedILi26ELi2ELi4ENS5_IJNS4_1CILi2EEENSA_ILi1EEESC_EEEEENS5_IJNSA_ILi128EEESF_NSA_ILi64EEEEEENS_12float_e4m3_tENS5_IJlSC_lEEESI_SJ_NS4_8TiledMMAINS4_8MMA_AtomIJNS4_10MMA_TraitsINS4_25SM100_MMA_F8F6F4_2x1SM_SSEJSI_SI_fSF_SF_NS4_17integral_constantINS4_4UMMA5MajorELSQ_0EEESR_NSO_INSP_7ScaleInELSS_0EEEST_EEEEEENS4_6LayoutINS5_IJSC_SC_SC_EEENS5_IJNSA_ILi0EEESY_SY_EEEEENS5_IJNS4_10UnderscoreES11_S11_EEEEENS4_18SM100_TMA_2SM_LOADENS4_14ComposedLayoutINS4_7SwizzleILi2ELi4ELi3EEENS4_18smem_ptr_flag_bitsILi8EEENSW_INS5_IJNSA_ILi8EEESG_EEENS5_IJSG_SC_EEEEEEEvNS4_8identityES14_S1E_vS1F_EENS_8epilogue10collective18CollectiveEpilogueINS1H_23Sm100TmaWarpSpecializedILi2ELi2ELi32ELb0ELb0EEEJNS5_IJSG_SF_SG_EEENS5_IJNSW_ISG_SC_EENSW_INS5_IJNSA_ILi32EEESB_EEENS5_IJSC_SG_EEEEEEEESI_SJ_SI_SJ_NS1H_6fusion15FusionCallbacksIS1L_NS1T_23LinCombPerRowBiasEltActINS1H_6thread4ReLuESI_fSI_SI_fLi16ELNS_15FloatRoundStyleE2EEES1M_S1S_JEEENS4_5SM1004TMEM4LOAD26SM100_TMEM_LOAD_32dp32b32xENS4_13SM90_TMA_LOADENS15_INS16_ILi1ELi4ELi3EEES19_NSW_INS5_IJS1A_S1O_EEENS5_IJS1O_SC_EEEEEEENS4_39AutoVectorizingCopyWithAssumedAlignmentILi128EEENS4_14SM90_TMA_STOREES2A_S2C_S2C_EEEvvEEEEvNT_6ParamsE) ;  /* 0xffffff6002947950 */ /* 0x000fea0003c3ffff */
        .weak           $__internal_2_$__cuda_sm10x_tcgen05_guardrail_trap_unallocated_columns_being_dealloced
        .type           $__internal_2_$__cuda_sm10x_tcgen05_guardrail_trap_unallocated_columns_being_dealloced,@function
        .size           $__internal_2_$__cuda_sm10x_tcgen05_guardrail_trap_unallocated_columns_being_dealloced,(.L_x_232 - $__internal_2_$__cuda_sm10x_tcgen05_guardrail_trap_unallocated_columns_being_dealloced)
$__internal_2_$__cuda_sm10x_tcgen05_guardrail_trap_unallocated_columns_being_dealloced:
[----:B------:R-:W-:Y:S05]  /*9db0*/  BPT.TRAP 0x1 ;  /* 0x000000040000795c */ /* 0x000fea0000300000 */
[----:B------:R-:W-:-:S04]  /*9dc0*/  HFMA2 R3, -RZ, RZ, 0, 0 ;  /* 0x00000000ff037431 */ /* 0x000fc800000001ff */
[----:B------:R-:W-:Y:S05]  /*9dd0*/  RET.REL.NODEC R2 `(_ZN7cutlass13device_kernelINS_4gemm6kernel13GemmUniversalIN4cute5tupleIJiiiiEEENS1_10collective13CollectiveMmaINS1_35MainloopSm100TmaUmmaWarpSpecializedILi26ELi2ELi4ENS5_IJNS4_1CILi2EEENSA_ILi1EEESC_EEEEENS5_IJNSA_ILi128EEESF_NSA_ILi64EEEEEENS_12float_e4m3_tENS5_IJlSC_lEEESI_SJ_NS4_8TiledMMAINS4_8MMA_AtomIJNS4_10MMA_TraitsINS4_25SM100_MMA_F8F6F4_2x1SM_SSEJSI_SI_fSF_SF_NS4_17integral_constantINS4_4UMMA5MajorELSQ_0EEESR_NSO_INSP_7ScaleInELSS_0EEEST_EEEEEENS4_6LayoutINS5_IJSC_SC_SC_EEENS5_IJNSA_ILi0EEESY_SY_EEEEENS5_IJNS4_10UnderscoreES11_S11_EEEEENS4_18SM100_TMA_2SM_LOADENS4_14ComposedLayoutINS4_7SwizzleILi2ELi4ELi3EEENS4_18smem_ptr_flag_bitsILi8EEENSW_INS5_IJNSA_ILi8EEESG_EEENS5_IJSG_SC_EEEEEEEvNS4_8identityES14_S1E_vS1F_EENS_8epilogue10collective18CollectiveEpilogueINS1H_23Sm100TmaWarpSpecializedILi2ELi2ELi32ELb0ELb0EEEJNS5_IJSG_SF_SG_EEENS5_IJNSW_ISG_SC_EENSW_INS5_IJNSA_ILi32EEESB_EEENS5_IJSC_SG_EEEEEEEESI_SJ_SI_SJ_NS1H_6fusion15FusionCallbacksIS1L_NS1T_23LinCombPerRowBiasEltActINS1H_6thread4ReLuESI_fSI_SI_fLi16ELNS_15FloatRoundStyleE2EEES1M_S1S_JEEENS4_5SM1004TMEM4LOAD26SM100_TMEM_LOAD_32dp32b32xENS4_13SM90_TMA_LOADENS15_INS16_ILi1ELi4ELi3EEES19_NSW_INS5_IJS1A_S1O_EEENS5_IJS1O_SC_EEEEEEENS4_39AutoVectorizingCopyWithAssumedAlignmentILi128EEENS4_14SM90_TMA_STOREES2A_S2C_S2C_EEEvvEEEEvNT_6ParamsE) ;  /* 0xffffff6002887950 */ /* 0x000fea0003c3ffff */
.L_x_231:
[----:B------:R-:W-:-:S00]  /*9de0*/  BRA `(.L_x_231) ;  /* 0xfffffffc00fc7947 */ /* 0x000fc0000383ffff */
[----:B------:R-:W-:-:S00]  /*9df0*/  NOP ;  /* 0x0000000000007918 */ /* 0x000fc00000000000 */
        /* <DEDUP_REMOVED lines=8> */
.L_x_232:


//--------------------- .nv.global.init           --------------------------
	.section	.nv.global.init,"aw",@progbits
.nv.global.init:
	.type		$str$27,@object
	.size		$str$27,($str$28 - $str$27)
$str$27:
        /*0000*/ 	.byte	0x28, 0x61, 0x64, 0x64, 0x72, 0x65, 0x73, 0x73, 0x20, 0x26, 0x20, 0x6d, 0x61, 0x73, 0x6b, 0x29
        /*0010*/ 	.byte	0x20, 0x3d, 0x3d, 0x20, 0x30, 0x00
	.type		$str$28,@object
	.size		$str$28,($str$26 - $str$28)
$str$28:
        /*0016*/ 	.byte	0x2f, 0x74, 0x6d, 0x70, 0x2f, 0x63, 0x75, 0x74, 0x6c, 0x61, 0x73, 0x73, 0x5f, 0x73, 0x77, 0x65
        /*0026*/ 	.byte	0x65, 0x70, 0x5f, 0x73, 0x72, 0x63, 0x2f, 0x69, 0x6e, 0x63, 0x6c, 0x75, 0x64, 0x65, 0x2f, 0x63
        /*0036*/ 	.byte	0x75, 0x74, 0x65, 0x2f, 0x70, 0x6f, 0x69, 0x6e, 0x74, 0x65, 0x72, 0x5f, 0x66, 0x6c, 0x61, 0x67
        /*0046*/ 	.byte	0x67, 0x65, 0x64, 0x2e, 0x68, 0x70, 0x70, 0x00
	.type		$str$26,@object
	.size		$str$26,($str$25 - $str$26)
$str$26:
        /*004e*/ 	.byte	0x2f, 0x74, 0x6d, 0x70, 0x2f, 0x63, 0x75, 0x74, 0x6c, 0x61, 0x73, 0x73, 0x5f, 0x73, 0x77, 0x65
        /*005e*/ 	.byte	0x65, 0x70, 0x5f, 0x73, 0x72, 0x63, 0x2f, 0x69, 0x6e, 0x63, 0x6c, 0x75, 0x64, 0x65, 0x2f, 0x63
        /*006e*/ 	.byte	0x75, 0x74, 0x65, 0x2f, 0x61, 0x74, 0x6f, 0x6d, 0x2f, 0x63, 0x6f, 0x70, 0x79, 0x5f, 0x74, 0x72
        /*007e*/ 	.byte	0x61, 0x69, 0x74, 0x73, 0x5f, 0x73, 0x6d, 0x31, 0x30, 0x30, 0x2e, 0x68, 0x70, 0x70, 0x00
	.type		$str$25,@object
	.size		$str$25,(__unnamed_1 - $str$25)
$str$25:
        /*008d*/ 	.byte	0x28, 0x28, 0x75, 0x69, 0x6e, 0x74, 0x33, 0x32, 0x5f, 0x74, 0x28, 0x74, 0x68, 0x72, 0x65, 0x61
        /*009d*/ 	.byte	0x64, 0x49, 0x64, 0x78, 0x2e, 0x78, 0x29, 0x20, 0x2f, 0x20, 0x33, 0x32, 0x29, 0x20, 0x25, 0x20
        /*00ad*/ 	.byte	0x34, 0x29, 0x20, 0x3d, 0x3d, 0x20, 0x28, 0x28, 0x28, 0x74, 0x6d, 0x65, 0x6d, 0x5f, 0x61, 0x64
        /*00bd*/ 	.byte	0x64, 0x72, 0x20, 0x3e, 0x3e, 0x20, 0x31, 0x36, 0x29, 0x20, 0x2f, 0x20, 0x33, 0x32, 0x29, 0x20
        /*00cd*/ 	.byte	0x25, 0x20, 0x34, 0x29, 0x00
	.type		__unnamed_1,@object
	.size		__unnamed_1,(__unnamed_2 - __unnamed_1)
__unnamed_1:
        /*00d2*/ 	.byte	0x61, 0x75, 0x74, 0x6f, 0x20, 0x63, 0x75, 0x74, 0x65, 0x3a, 0x3a, 0x61, 0x73, 0x5f, 0x70, 0x6f
        /* <DEDUP_REMOVED lines=24> */
        /*0262*/ 	.byte	0x3a, 0x3a, 0x43, 0x3c, 0x34, 0x30, 0x39, 0x36, 0x3e, 0x3e, 0x3e, 0x3e, 0x5d, 0x00
	.type		__unnamed_2,@object
	.size		__unnamed_2,(.L_2 - __unnamed_2)
__unnamed_2:
        /* <DEDUP_REMOVED lines=40> */
        /*04f0*/ 	.byte	0x74, 0x65, 0x3a, 0x3a, 0x43, 0x3c, 0x30, 0x3e, 0x3e, 0x3e, 0x3e, 0x5d, 0x00
.L_2:


//--------------------- .nv.shared._ZN7cutlass13device_kernelINS_4gemm6kernel13GemmUniversalIN4cute5tupleIJiiiiEEENS1_10collective13CollectiveMmaINS1_35MainloopSm100TmaUmmaWarpSpecializedILi26ELi2ELi4ENS5_IJNS4_1CILi2EEENSA_ILi1EEESC_EEEEENS5_IJNSA_ILi128EEESF_NSA_ILi64EEEEEENS_12float_e4m3_tENS5_IJlSC_lEEESI_SJ_NS4_8TiledMMAINS4_8MMA_AtomIJNS4_10MMA_TraitsINS4_25SM100_MMA_F8F6F4_2x1SM_SSEJSI_SI_fSF_SF_NS4_17integral_constantINS4_4UMMA5MajorELSQ_0EEESR_NSO_INSP_7ScaleInELSS_0EEEST_EEEEEENS4_6LayoutINS5_IJSC_SC_SC_EEENS5_IJNSA_ILi0EEESY_SY_EEEEENS5_IJNS4_10UnderscoreES11_S11_EEEEENS4_18SM100_TMA_2SM_LOADENS4_14ComposedLayoutINS4_7SwizzleILi2ELi4ELi3EEENS4_18smem_ptr_flag_bitsILi8EEENSW_INS5_IJNSA_ILi8EEESG_EEENS5_IJSG_SC_EEEEEEEvNS4_8identityES14_S1E_vS1F_EENS_8epilogue10collective18CollectiveEpilogueINS1H_23Sm100TmaWarpSpecializedILi2ELi2ELi32ELb0ELb0EEEJNS5_IJSG_SF_SG_EEENS5_IJNSW_ISG_SC_EENSW_INS5_IJNSA_ILi32EEESB_EEENS5_IJSC_SG_EEEEEEEESI_SJ_SI_SJ_NS1H_6fusion15FusionCallbacksIS1L_NS1T_23LinCombPerRowBiasEltActINS1H_6thread4ReLuESI_fSI_SI_fLi16ELNS_15FloatRoundStyleE2EEES1M_S1S_JEEENS4_5SM1004TMEM4LOAD26SM100_TMEM_LOAD_32dp32b32xENS4_13SM90_TMA_LOADENS15_INS16_ILi1ELi4ELi3EEES19_NSW_INS5_IJS1A_S1O_EEENS5_IJS1O_SC_EEEEEEENS4_39AutoVectorizingCopyWithAssumedAlignmentILi128EEENS4_14SM90_TMA_STOREES2A_S2C_S2C_EEEvvEEEEvNT_6ParamsE --------------------------
	.section	.nv.shared._ZN7cutlass13device_kernelINS_4gemm6kernel13GemmUniversalIN4cute5tupleIJiiiiEEENS1_10collective13CollectiveMmaINS1_35MainloopSm100TmaUmmaWarpSpecializedILi26ELi2ELi4ENS5_IJNS4_1CILi2EEENSA_ILi1EEESC_EEEEENS5_IJNSA_ILi128EEESF_NSA_ILi64EEEEEENS_12float_e4m3_tENS5_IJlSC_lEEESI_SJ_NS4_8TiledMMAINS4_8MMA_AtomIJNS4_10MMA_TraitsINS4_25SM100_MMA_F8F6F4_2x1SM_SSEJSI_SI_fSF_SF_NS4_17integral_constantINS4_4UMMA5MajorELSQ_0EEESR_NSO_INSP_7ScaleInELSS_0EEEST_EEEEEENS4_6LayoutINS5_IJSC_SC_SC_EEENS5_IJNSA_ILi0EEESY_SY_EEEEENS5_IJNS4_10UnderscoreES11_S11_EEEEENS4_18SM100_TMA_2SM_LOADENS4_14ComposedLayoutINS4_7SwizzleILi2ELi4ELi3EEENS4_18smem_ptr_flag_bitsILi8EEENSW_INS5_IJNSA_ILi8EEESG_EEENS5_IJSG_SC_EEEEEEEvNS4_8identityES14_S1E_vS1F_EENS_8epilogue10collective18CollectiveEpilogueINS1H_23Sm100TmaWarpSpecializedILi2ELi2ELi32ELb0ELb0EEEJNS5_IJSG_SF_SG_EEENS5_IJNSW_ISG_SC_EENSW_INS5_IJNSA_ILi32EEESB_EEENS5_IJSC_SG_EEEEEEEESI_SJ_SI_SJ_NS1H_6fusion15FusionCallbacksIS1L_NS1T_23LinCombPerRowBiasEltActINS1H_6thread4ReLuESI_fSI_SI_fLi16ELNS_15FloatRoundStyleE2EEES1M_S1S_JEEENS4_5SM1004TMEM4LOAD26SM100_TMEM_LOAD_32dp32b32xENS4_13SM90_TMA_LOADENS15_INS16_ILi1ELi4ELi3EEES19_NSW_INS5_IJS1A_S1O_EEENS5_IJS1O_SC_EEEEEEENS4_39AutoVectorizingCopyWithAssumedAlignmentILi128EEENS4_14SM90_TMA_STOREES2A_S2C_S2C_EEEvvEEEEvNT_6ParamsE,"aw",@nobits
	.sectionflags	@""
	.align	16
	.zero		1024


//--------------------- .nv.shared.reserved.0     --------------------------
	.section	.nv.shared.reserved.0,"aw",@nobits
	.weak		__nv_reservedSMEM_offset_0_alias
	.size		__nv_reservedSMEM_offset_0_alias, 0, 64
	.other		__nv_reservedSMEM_offset_0_alias,@"STO_CUDA_RESERVED_SHARED STV_DEFAULT"
__nv_reservedSMEM_offset_0_alias:
	.zero		0
.nv.shared.reserved.0:
	.zero		64
	.weak		__nv_reservedSMEM_tcgen05_partition
	.type		__nv_reservedSMEM_tcgen05_partition,@object
	.size		__nv_reservedSMEM_tcgen05_partition,(.L_0 - __nv_reservedSMEM_tcgen05_partition)
__nv_reservedSMEM_tcgen05_partition:
	.zero		32
.L_0:


//--------------------- .nv.global                --------------------------
	.section	.nv.global,"aw",@nobits
.nv.global:
	.type		_ZN39_INTERNAL_5f299c11_4_k_cu_304a7f37_29524cute1_E,@object
	.size		_ZN39_INTERNAL_5f299c11_4_k_cu_304a7f37_29524cute1_E,(_ZN39_INTERNAL_5f299c11_4_k_cu_304a7f37_29524cuda3std3__45__cpo6cbeginE - _ZN39_INTERNAL_5f299c11_4_k_cu_304a7f37_29524cute1_E)
_ZN39_INTERNAL_5f299c11_4_k_cu_304a7f37_29524cute1_E:
	.zero		1
	.type		_ZN39_INTERNAL_5f299c11_4_k_cu_304a7f37_29524cuda3std3__45__cpo6cbeginE,@object
	.size		_ZN39_INTERNAL_5f299c11_4_k_cu_304a7f37_29524cuda3std3__45__cpo6cbeginE,(_ZN39_INTERNAL_5f299c11_4_k_cu_304a7f37_29524cuda3std3__48in_placeE - _ZN39_INTERNAL_5f299c11_4_k_cu_304a7f37_29524cuda3std3__45__cpo6cbeginE)
_ZN39_INTERNAL_5f299c11_4_k_cu_304a7f37_29524cuda3std3__45__cpo6cbeginE:
	.zero		1
	.type		_ZN39_INTERNAL_5f299c11_4_k_cu_304a7f37_29524cuda3std3__48in_placeE,@object
	.size		_ZN39_INTERNAL_5f299c11_4_k_cu_304a7f37_29524cuda3std3__48in_placeE,(_ZN39_INTERNAL_5f299c11_4_k_cu_304a7f37_29524cuda3std6ranges3__45__cpo9iter_moveE - _ZN39_INTERNAL_5f299c11_4_k_cu_304a7f37_29524cuda3std3__48in_placeE)
_ZN39_INTERNAL_5f299c11_4_k_cu_304a7f37_29524cuda3std3__48in_placeE:
	.zero		1
	.type		_ZN39_INTERNAL_5f299c11_4_k_cu_304a7f37_29524cuda3std6ranges3__45__cpo9iter_moveE,@object
	.size		_ZN39_INTERNAL_5f299c11_4_k_cu_304a7f37_29524cuda3std6ranges3__45__cpo9iter_moveE,(_ZN39_INTERNAL_5f299c11_4_k_cu_304a7f37_29524cuda3std3__45__cpo5beginE - _ZN39_INTERNAL_5f299c11_4_k_cu_304a7f37_29524cuda3std6ranges3__45__cpo9iter_moveE)
_ZN39_INTERNAL_5f299c11_4_k_cu_304a7f37_29524cuda3std6ranges3__45__cpo9iter_moveE:
	.zero		1
	.type		_ZN39_INTERNAL_5f299c11_4_k_cu_304a7f37_29524cuda3std3__45__cpo5beginE,@object
	.size		_ZN39_INTERNAL_5f299c11_4_k_cu_304a7f37_29524cuda3std3__45__cpo5beginE,(_ZN39_INTERNAL_5f299c11_4_k_cu_304a7f37_29524cuda3std3__441_GLOBAL__N__5f299c11_4_k_cu_304a7f37_29526ignoreE - _ZN39_INTERNAL_5f299c11_4_k_cu_304a7f37_29524cuda3std3__45__cpo5beginE)
_ZN39_INTERNAL_5f299c11_4_k_cu_304a7f37_29524cuda3std3__45__cpo5beginE:
	.zero		1
	.type		_ZN39_INTERNAL_5f299c11_4_k_cu_304a7f37_29524cuda3std3__441_GLOBAL__N__5f299c11_4_k_cu_304a7f37_29526ignoreE,@object
	.size		_ZN39_INTERNAL_5f299c11_4_k_cu_304a7f37_29524cuda3std3__441_GLOBAL__N__5f299c11_4_k_cu_304a7f37_29526ignoreE,(_ZN39_INTERNAL_5f299c11_4_k_cu_304a7f37_29524cute7productE - _ZN39_INTERNAL_5f299c11_4_k_cu_304a7f37_29524cuda3std3__441_GLOBAL__N__5f299c11_4_k_cu_304a7f37_29526ignoreE)
_ZN39_INTERNAL_5f299c11_4_k_cu_304a7f37_29524cuda3std3__441_GLOBAL__N__5f299c11_4_k_cu_304a7f37_29526ignoreE:
	.zero		1
	.type		_ZN39_INTERNAL_5f299c11_4_k_cu_304a7f37_29524cute7productE,@object
	.size		_ZN39_INTERNAL_5f299c11_4_k_cu_304a7f37_29524cute7productE,(_ZN39_INTERNAL_5f299c11_4_k_cu_304a7f37_29524cuda3std3__45__cpo3endE - _ZN39_INTERNAL_5f299c11_4_k_cu_304a7f37_29524cute7productE)
_ZN39_INTERNAL_5f299c11_4_k_cu_304a7f37_29524cute7productE:
	.zero		1
	.type		_ZN39_INTERNAL_5f299c11_4_k_cu_304a7f37_29524cuda3std3__45__cpo3endE,@object
	.size		_ZN39_INTERNAL_5f299c11_4_k_cu_304a7f37_29524cuda3std3__45__cpo3endE,(_ZN39_INTERNAL_5f299c11_4_k_cu_304a7f37_29524cuda3std3__419piecewise_constructE - _ZN39_INTERNAL_5f299c11_4_k_cu_304a7f37_29524cuda3std3__45__cpo3endE)
_ZN39_INTERNAL_5f299c11_4_k_cu_304a7f37_29524cuda3std3__45__cpo3endE:
	.zero		1
	.type		_ZN39_INTERNAL_5f299c11_4_k_cu_304a7f37_29524cuda3std3__419piecewise_constructE,@object
	.size		_ZN39_INTERNAL_5f299c11_4_k_cu_304a7f37_29524cuda3std3__419piecewise_constructE,(_ZN39_INTERNAL_5f299c11_4_k_cu_304a7f37_29524cuda3std3__45__cpo4cendE - _ZN39_INTERNAL_5f299c11_4_k_cu_304a7f37_29524cuda3std3__419piecewise_constructE)
_ZN39_INTERNAL_5f299c11_4_k_cu_304a7f37_29524cuda3std3__419piecewise_constructE:
	.zero		1
	.type		_ZN39_INTERNAL_5f299c11_4_k_cu_304a7f37_29524cuda3std3__45__cpo4cendE,@object
	.size		_ZN39_INTERNAL_5f299c11_4_k_cu_304a7f37_29524cuda3std3__45__cpo4cendE,(_ZN39_INTERNAL_5f299c11_4_k_cu_304a7f37_29524cuda3std6ranges3__45__cpo4swapE - _ZN39_INTERNAL_5f299c11_4_k_cu_304a7f37_29524cuda3std3__45__cpo4cendE)
_ZN39_INTERNAL_5f299c11_4_k_cu_304a7f37_29524cuda3std3__45__cpo4cendE:
	.zero		1
	.type		_ZN39_INTERNAL_5f299c11_4_k_cu_304a7f37_29524cuda3std6ranges3__45__cpo4swapE,@object
	.size		_ZN39_INTERNAL_5f299c11_4_k_cu_304a7f37_29524cuda3std6ranges3__45__cpo4swapE,(.L_10 - _ZN39_INTERNAL_5f299c11_4_k_cu_304a7f37_29524cuda3std6ranges3__45__cpo4swapE)
_ZN39_INTERNAL_5f299c11_4_k_cu_304a7f37_29524cuda3std6ranges3__45__cpo4swapE:
	.zero		1
.L_10:


//--------------------- .nv.constant0._ZN7cutlass13device_kernelINS_4gemm6kernel13GemmUniversalIN4cute5tupleIJiiiiEEENS1_10collective13CollectiveMmaINS1_35MainloopSm100TmaUmmaWarpSpecializedILi26ELi2ELi4ENS5_IJNS4_1CILi2EEENSA_ILi1EEESC_EEEEENS5_IJNSA_ILi128EEESF_NSA_ILi64EEEEEENS_12float_e4m3_tENS5_IJlSC_lEEESI_SJ_NS4_8TiledMMAINS4_8MMA_AtomIJNS4_10MMA_TraitsINS4_25SM100_MMA_F8F6F4_2x1SM_SSEJSI_SI_fSF_SF_NS4_17integral_constantINS4_4UMMA5MajorELSQ_0EEESR_NSO_INSP_7ScaleInELSS_0EEEST_EEEEEENS4_6LayoutINS5_IJSC_SC_SC_EEENS5_IJNSA_ILi0EEESY_SY_EEEEENS5_IJNS4_10UnderscoreES11_S11_EEEEENS4_18SM100_TMA_2SM_LOADENS4_14ComposedLayoutINS4_7SwizzleILi2ELi4ELi3EEENS4_18smem_ptr_flag_bitsILi8EEENSW_INS5_IJNSA_ILi8EEESG_EEENS5_IJSG_SC_EEEEEEEvNS4_8identityES14_S1E_vS1F_EENS_8epilogue10collective18CollectiveEpilogueINS1H_23Sm100TmaWarpSpecializedILi2ELi2ELi32ELb0ELb0EEEJNS5_IJSG_SF_SG_EEENS5_IJNSW_ISG_SC_EENSW_INS5_IJNSA_ILi32EEESB_EEENS5_IJSC_SG_EEEEEEEESI_SJ_SI_SJ_NS1H_6fusion15FusionCallbacksIS1L_NS1T_23LinCombPerRowBiasEltActINS1H_6thread4ReLuESI_fSI_SI_fLi16ELNS_15FloatRoundStyleE2EEES1M_S1S_JEEENS4_5SM1004TMEM4LOAD26SM100_TMEM_LOAD_32dp32b32xENS4_13SM90_TMA_LOADENS15_INS16_ILi1ELi4ELi3EEES19_NSW_INS5_IJS1A_S1O_EEENS5_IJS1O_SC_EEEEEEENS4_39AutoVectorizingCopyWithAssumedAlignmentILi128EEENS4_14SM90_TMA_STOREES2A_S2C_S2C_EEEvvEEEEvNT_6ParamsE --------------------------
	.section	.nv.constant0._ZN7cutlass13device_kernelINS_4gemm6kernel13GemmUniversalIN4cute5tupleIJiiiiEEENS1_10collective13CollectiveMmaINS1_35MainloopSm100TmaUmmaWarpSpecializedILi26ELi2ELi4ENS5_IJNS4_1CILi2EEENSA_ILi1EEESC_EEEEENS5_IJNSA_ILi128EEESF_NSA_ILi64EEEEEENS_12float_e4m3_tENS5_IJlSC_lEEESI_SJ_NS4_8TiledMMAINS4_8MMA_AtomIJNS4_10MMA_TraitsINS4_25SM100_MMA_F8F6F4_2x1SM_SSEJSI_SI_fSF_SF_NS4_17integral_constantINS4_4UMMA5MajorELSQ_0EEESR_NSO_INSP_7ScaleInELSS_0EEEST_EEEEEENS4_6LayoutINS5_IJSC_SC_SC_EEENS5_IJNSA_ILi0EEESY_SY_EEEEENS5_IJNS4_10UnderscoreES11_S11_EEEEENS4_18SM100_TMA_2SM_LOADENS4_14ComposedLayoutINS4_7SwizzleILi2ELi4ELi3EEENS4_18smem_ptr_flag_bitsILi8EEENSW_INS5_IJNSA_ILi8EEESG_EEENS5_IJSG_SC_EEEEEEEvNS4_8identityES14_S1E_vS1F_EENS_8epilogue10collective18CollectiveEpilogueINS1H_23Sm100TmaWarpSpecializedILi2ELi2ELi32ELb0ELb0EEEJNS5_IJSG_SF_SG_EEENS5_IJNSW_ISG_SC_EENSW_INS5_IJNSA_ILi32EEESB_EEENS5_IJSC_SG_EEEEEEEESI_SJ_SI_SJ_NS1H_6fusion15FusionCallbacksIS1L_NS1T_23LinCombPerRowBiasEltActINS1H_6thread4ReLuESI_fSI_SI_fLi16ELNS_15FloatRoundStyleE2EEES1M_S1S_JEEENS4_5SM1004TMEM4LOAD26SM100_TMEM_LOAD_32dp32b32xENS4_13SM90_TMA_LOADENS15_INS16_ILi1ELi4ELi3EEES19_NSW_INS5_IJS1A_S1O_EEENS5_IJS1O_SC_EEEEEEENS4_39AutoVectorizingCopyWithAssumedAlignmentILi128EEENS4_14SM90_TMA_STOREES2A_S2C_S2C_EEEvvEEEEvNT_6ParamsE,"a",@progbits
	.sectionflags	@""
	.align	4
.nv.constant0._ZN7cutlass13device_kernelINS_4gemm6kernel13GemmUniversalIN4cute5tupleIJiiiiEEENS1_10collective13CollectiveMmaINS1_35MainloopSm100TmaUmmaWarpSpecializedILi26ELi2ELi4ENS5_IJNS4_1CILi2EEENSA_ILi1EEESC_EEEEENS5_IJNSA_ILi128EEESF_NSA_ILi64EEEEEENS_12float_e4m3_tENS5_IJlSC_lEEESI_SJ_NS4_8TiledMMAINS4_8MMA_AtomIJNS4_10MMA_TraitsINS4_25SM100_MMA_F8F6F4_2x1SM_SSEJSI_SI_fSF_SF_NS4_17integral_constantINS4_4UMMA5MajorELSQ_0EEESR_NSO_INSP_7ScaleInELSS_0EEEST_EEEEEENS4_6LayoutINS5_IJSC_SC_SC_EEENS5_IJNSA_ILi0EEESY_SY_EEEEENS5_IJNS4_10UnderscoreES11_S11_EEEEENS4_18SM100_TMA_2SM_LOADENS4_14ComposedLayoutINS4_7SwizzleILi2ELi4ELi3EEENS4_18smem_ptr_flag_bitsILi8EEENSW_INS5_IJNSA_ILi8EEESG_EEENS5_IJSG_SC_EEEEEEEvNS4_8identityES14_S1E_vS1F_EENS_8epilogue10collective18CollectiveEpilogueINS1H_23Sm100TmaWarpSpecializedILi2ELi2ELi32ELb0ELb0EEEJNS5_IJSG_SF_SG_EEENS5_IJNSW_ISG_SC_EENSW_INS5_IJNSA_ILi32EEESB_EEENS5_IJSC_SG_EEEEEEEESI_SJ_SI_SJ_NS1H_6fusion15FusionCallbacksIS1L_NS1T_23LinCombPerRowBiasEltActINS1H_6thread4ReLuESI_fSI_SI_fLi16ELNS_15FloatRoundStyleE2EEES1M_S1S_JEEENS4_5SM1004TMEM4LOAD26SM100_TMEM_LOAD_32dp32b32xENS4_13SM90_TMA_LOADENS15_INS16_ILi1ELi4ELi3EEES19_NSW_INS5_IJS1A_S1O_EEENS5_IJS1O_SC_EEEEEEENS4_39AutoVectorizingCopyWithAssumedAlignmentILi128EEENS4_14SM90_TMA_STOREES2A_S2C_S2C_EEEvvEEEEvNT_6ParamsE:
	.zero		2944


//--------------------- SYMBOLS --------------------------

	.type		.nv.reservedSmem.offset0,@object
	.size		.nv.reservedSmem.offset0,0x4
	.type		.nv.reservedSmem.cap,@object
	.size		.nv.reservedSmem.cap,0x4
	.type		__assertfail,@function
